	.target	sm_80

	.elftype	@"ET_EXEC"


//--------------------- .note.nv.tkinfo           --------------------------
	.section	.note.nv.tkinfo,"",@"SHT_NOTE"
	.sectionflags	@"SHF_NOTE_NV_TKINFO"
	.tkinfo
        /*0018*/ 	.word	0x00000002
        /*0030*/ 	.string	""
        /*0030*/ 	.string	"ptxas"
        /*0030*/ 	.string	"Cuda compilation tools, release 13.0, V13.0.88"
        /*0030*/ 	.string	"Build cuda_13.0.r13.0/compiler.36424714_0"
        /*0030*/ 	.string	"-arch sm_80 -m 64 "



//--------------------- .note.nv.cuinfo           --------------------------
	.section	.note.nv.cuinfo,"",@"SHT_NOTE"
	.sectionflags	@"SHF_NOTE_NV_CUINFO"
        /*0018*/ 	.short	0x0002
        /*001a*/ 	.short	0x0050
        /*001c*/ 	.short	0x0082
	.zero		2


//--------------------- .nv.info                  --------------------------
	.section	.nv.info,"",@"SHT_CUDA_INFO"
	.align	4


	//----- nvinfo : EIATTR_REGCOUNT
	.align		4
        /*0000*/ 	.byte	0x04, 0x2f
        /*0002*/ 	.short	(.L_29 - .L_28)
	.align		4
.L_28:
        /*0004*/ 	.word	index@(_Z25multi_tensor_apply_kernelI18TensorListMetadataILi3EE14AdagradFunctorIdEJff13adagradMode_tfEEvlPViT_T0_DpT1_)
        /*0008*/ 	.word	0x00000028


	//----- nvinfo : EIATTR_FRAME_SIZE
	.align		4
.L_29:
        /*000c*/ 	.byte	0x04, 0x11
        /*000e*/ 	.short	(.L_31 - .L_30)
	.align		4
.L_30:
        /*0010*/ 	.word	index@(_Z25multi_tensor_apply_kernelI18TensorListMetadataILi3EE14AdagradFunctorIdEJff13adagradMode_tfEEvlPViT_T0_DpT1_)
        /*0014*/ 	.word	0x00000000


	//----- nvinfo : EIATTR_REGCOUNT
	.align		4
.L_31:
        /*0018*/ 	.byte	0x04, 0x2f
        /*001a*/ 	.short	(.L_33 - .L_32)
	.align		4
.L_32:
        /*001c*/ 	.word	index@(_Z25multi_tensor_apply_kernelI18TensorListMetadataILi3EE14AdagradFunctorIfEJff13adagradMode_tfEEvlPViT_T0_DpT1_)
        /*0020*/ 	.word	0x00000026


	//----- nvinfo : EIATTR_FRAME_SIZE
	.align		4
.L_33:
        /*0024*/ 	.byte	0x04, 0x11
        /*0026*/ 	.short	(.L_35 - .L_34)
	.align		4
.L_34:
        /*0028*/ 	.word	index@(_Z25multi_tensor_apply_kernelI18TensorListMetadataILi3EE14AdagradFunctorIfEJff13adagradMode_tfEEvlPViT_T0_DpT1_)
        /*002c*/ 	.word	0x00000000


	//----- nvinfo : EIATTR_REGCOUNT
	.align		4
.L_35:
        /*0030*/ 	.byte	0x04, 0x2f
        /*0032*/ 	.short	(.L_37 - .L_36)
	.align		4
.L_36:
        /*0034*/ 	.word	index@(_Z25multi_tensor_apply_kernelI18TensorListMetadataILi3EE14AdagradFunctorIN3c104HalfEEJff13adagradMode_tfEEvlPViT_T0_DpT1_)
        /*0038*/ 	.word	0x00000027


	//----- nvinfo : EIATTR_FRAME_SIZE
	.align		4
.L_37:
        /*003c*/ 	.byte	0x04, 0x11
        /*003e*/ 	.short	(.L_39 - .L_38)
	.align		4
.L_38:
        /*0040*/ 	.word	index@(_Z25multi_tensor_apply_kernelI18TensorListMetadataILi3EE14AdagradFunctorIN3c104HalfEEJff13adagradMode_tfEEvlPViT_T0_DpT1_)
        /*0044*/ 	.word	0x00000000


	//----- nvinfo : EIATTR_MIN_STACK_SIZE
	.align		4
.L_39:
        /*0048*/ 	.byte	0x04, 0x12
        /*004a*/ 	.short	(.L_41 - .L_40)
	.align		4
.L_40:
        /*004c*/ 	.word	index@(_Z25multi_tensor_apply_kernelI18TensorListMetadataILi3EE14AdagradFunctorIN3c104HalfEEJff13adagradMode_tfEEvlPViT_T0_DpT1_)
        /*0050*/ 	.word	0x00000000


	//----- nvinfo : EIATTR_MIN_STACK_SIZE
	.align		4
.L_41:
        /*0054*/ 	.byte	0x04, 0x12
        /*0056*/ 	.short	(.L_43 - .L_42)
	.align		4
.L_42:
        /*0058*/ 	.word	index@(_Z25multi_tensor_apply_kernelI18TensorListMetadataILi3EE14AdagradFunctorIfEJff13adagradMode_tfEEvlPViT_T0_DpT1_)
        /*005c*/ 	.word	0x00000000


	//----- nvinfo : EIATTR_MIN_STACK_SIZE
	.align		4
.L_43:
        /*0060*/ 	.byte	0x04, 0x12
        /*0062*/ 	.short	(.L_45 - .L_44)
	.align		4
.L_44:
        /*0064*/ 	.word	index@(_Z25multi_tensor_apply_kernelI18TensorListMetadataILi3EE14AdagradFunctorIdEJff13adagradMode_tfEEvlPViT_T0_DpT1_)
        /*0068*/ 	.word	0x00000000
.L_45:


//--------------------- .nv.info._Z25multi_tensor_apply_kernelI18TensorListMetadataILi3EE14AdagradFunctorIN3c104HalfEEJff13adagradMode_tfEEvlPViT_T0_DpT1_ --------------------------
	.section	.nv.info._Z25multi_tensor_apply_kernelI18TensorListMetadataILi3EE14AdagradFunctorIN3c104HalfEEJff13adagradMode_tfEEvlPViT_T0_DpT1_,"",@"SHT_CUDA_INFO"
	.sectionflags	@""
	.align	4


	//----- nvinfo : EIATTR_CUDA_API_VERSION
	.align		4
        /*0000*/ 	.byte	0x04, 0x37
        /*0002*/ 	.short	(.L_47 - .L_46)
.L_46:
        /*0004*/ 	.word	0x00000082


	//----- nvinfo : EIATTR_SW2861232_WAR
	.align		4
.L_47:
        /*0008*/ 	.byte	0x01, 0x35
	.zero		2


	//----- nvinfo : EIATTR_PARAM_CBANK
	.align		4
        /*000c*/ 	.byte	0x04, 0x0a
        /*000e*/ 	.short	(.L_49 - .L_48)
	.align		4
.L_48:
        /*0010*/ 	.word	index@(.nv.constant0._Z25multi_tensor_apply_kernelI18TensorListMetadataILi3EE14AdagradFunctorIN3c104HalfEEJff13adagradMode_tfEEvlPViT_T0_DpT1_)
        /*0014*/ 	.short	0x0160
        /*0016*/ 	.short	0x0c6c


	//----- nvinfo : EIATTR_CBANK_PARAM_SIZE
	.align		4
.L_49:
        /*0018*/ 	.byte	0x03, 0x19
        /*001a*/ 	.short	0x0c6c


	//----- nvinfo : EIATTR_KPARAM_INFO
	.align		4
        /*001c*/ 	.byte	0x04, 0x17
        /*001e*/ 	.short	(.L_51 - .L_50)
.L_50:
        /*0020*/ 	.word	0x00000000
        /*0024*/ 	.short	0x0007
        /*0026*/ 	.short	0x0c68
        /*0028*/ 	.byte	0x00, 0xf0, 0x11, 0x00


	//----- nvinfo : EIATTR_KPARAM_INFO
	.align		4
.L_51:
        /*002c*/ 	.byte	0x04, 0x17
        /*002e*/ 	.short	(.L_53 - .L_52)
.L_52:
        /*0030*/ 	.word	0x00000000
        /*0034*/ 	.short	0x0006
        /*0036*/ 	.short	0x0c64
        /*0038*/ 	.byte	0x00, 0xf0, 0x11, 0x00


	//----- nvinfo : EIATTR_KPARAM_INFO
	.align		4
.L_53:
        /*003c*/ 	.byte	0x04, 0x17
        /*003e*/ 	.short	(.L_55 - .L_54)
.L_54:
        /*0040*/ 	.word	0x00000000
        /*0044*/ 	.short	0x0005
        /*0046*/ 	.short	0x0c60
        /*0048*/ 	.byte	0x00, 0xf0, 0x11, 0x00


	//----- nvinfo : EIATTR_KPARAM_INFO
	.align		4
.L_55:
        /*004c*/ 	.byte	0x04, 0x17
        /*004e*/ 	.short	(.L_57 - .L_56)
.L_56:
        /*0050*/ 	.word	0x00000000
        /*0054*/ 	.short	0x0004
        /*0056*/ 	.short	0x0c5c
        /*0058*/ 	.byte	0x00, 0xf0, 0x11, 0x00


	//----- nvinfo : EIATTR_KPARAM_INFO
	.align		4
.L_57:
        /*005c*/ 	.byte	0x04, 0x17
        /*005e*/ 	.short	(.L_59 - .L_58)
.L_58:
        /*0060*/ 	.word	0x00000000
        /*0064*/ 	.short	0x0003
        /*0066*/ 	.short	0x0c58
        /*0068*/ 	.byte	0x00, 0xf0, 0x05, 0x00


	//----- nvinfo : EIATTR_KPARAM_INFO
	.align		4
.L_59:
        /*006c*/ 	.byte	0x04, 0x17
        /*006e*/ 	.short	(.L_61 - .L_60)
.L_60:
        /*0070*/ 	.word	0x00000000
        /*0074*/ 	.short	0x0002
        /*0076*/ 	.short	0x0010
        /*0078*/ 	.byte	0x00, 0xf0, 0x21, 0x31


	//----- nvinfo : EIATTR_KPARAM_INFO
	.align		4
.L_61:
        /*007c*/ 	.byte	0x04, 0x17
        /*007e*/ 	.short	(.L_63 - .L_62)
.L_62:
        /*0080*/ 	.word	0x00000000
        /*0084*/ 	.short	0x0001
        /*0086*/ 	.short	0x0008
        /*0088*/ 	.byte	0x00, 0xf0, 0x21, 0x00


	//----- nvinfo : EIATTR_KPARAM_INFO
	.align		4
.L_63:
        /*008c*/ 	.byte	0x04, 0x17
        /*008e*/ 	.short	(.L_65 - .L_64)
.L_64:
        /*0090*/ 	.word	0x00000000
        /*0094*/ 	.short	0x0000
        /*0096*/ 	.short	0x0000
        /*0098*/ 	.byte	0x00, 0xf0, 0x21, 0x00


	//----- nvinfo : EIATTR_MAXREG_COUNT
	.align		4
.L_65:
        /*009c*/ 	.byte	0x03, 0x1b
        /*009e*/ 	.short	0x00ff


	//----- nvinfo : EIATTR_MERCURY_ISA_VERSION
	.align		4
        /*00a0*/ 	.byte	0x03, 0x5f
        /*00a2*/ 	.short	0x0000


	//----- nvinfo : EIATTR_EXIT_INSTR_OFFSETS
	.align		4
        /*00a4*/ 	.byte	0x04, 0x1c
        /*00a6*/ 	.short	(.L_67 - .L_66)


	//   ....[0]....
.L_66:
        /*00a8*/ 	.word	0x00000110


	//   ....[1]....
        /*00ac*/ 	.word	0x00000bf0
.L_67:


//--------------------- .nv.info._Z25multi_tensor_apply_kernelI18TensorListMetadataILi3EE14AdagradFunctorIfEJff13adagradMode_tfEEvlPViT_T0_DpT1_ --------------------------
	.section	.nv.info._Z25multi_tensor_apply_kernelI18TensorListMetadataILi3EE14AdagradFunctorIfEJff13adagradMode_tfEEvlPViT_T0_DpT1_,"",@"SHT_CUDA_INFO"
	.sectionflags	@""
	.align	4


	//----- nvinfo : EIATTR_CUDA_API_VERSION
	.align		4
        /*0000*/ 	.byte	0x04, 0x37
        /*0002*/ 	.short	(.L_69 - .L_68)
.L_68:
        /*0004*/ 	.word	0x00000082


	//----- nvinfo : EIATTR_SW2861232_WAR
	.align		4
.L_69:
        /*0008*/ 	.byte	0x01, 0x35
	.zero		2


	//----- nvinfo : EIATTR_PARAM_CBANK
	.align		4
        /*000c*/ 	.byte	0x04, 0x0a
        /*000e*/ 	.short	(.L_71 - .L_70)
	.align		4
.L_70:
        /*0010*/ 	.word	index@(.nv.constant0._Z25multi_tensor_apply_kernelI18TensorListMetadataILi3EE14AdagradFunctorIfEJff13adagradMode_tfEEvlPViT_T0_DpT1_)
        /*0014*/ 	.short	0x0160
        /*0016*/ 	.short	0x0c6c


	//----- nvinfo : EIATTR_CBANK_PARAM_SIZE
	.align		4
.L_71:
        /*0018*/ 	.byte	0x03, 0x19
        /*001a*/ 	.short	0x0c6c


	//----- nvinfo : EIATTR_KPARAM_INFO
	.align		4
        /*001c*/ 	.byte	0x04, 0x17
        /*001e*/ 	.short	(.L_73 - .L_72)
.L_72:
        /*0020*/ 	.word	0x00000000
        /*0024*/ 	.short	0x0007
        /*0026*/ 	.short	0x0c68
        /*0028*/ 	.byte	0x00, 0xf0, 0x11, 0x00


	//----- nvinfo : EIATTR_KPARAM_INFO
	.align		4
.L_73:
        /*002c*/ 	.byte	0x04, 0x17
        /*002e*/ 	.short	(.L_75 - .L_74)
.L_74:
        /*0030*/ 	.word	0x00000000
        /*0034*/ 	.short	0x0006
        /*0036*/ 	.short	0x0c64
        /*0038*/ 	.byte	0x00, 0xf0, 0x11, 0x00


	//----- nvinfo : EIATTR_KPARAM_INFO
	.align		4
.L_75:
        /*003c*/ 	.byte	0x04, 0x17
        /*003e*/ 	.short	(.L_77 - .L_76)
.L_76:
        /*0040*/ 	.word	0x00000000
        /*0044*/ 	.short	0x0005
        /*0046*/ 	.short	0x0c60
        /*0048*/ 	.byte	0x00, 0xf0, 0x11, 0x00


	//----- nvinfo : EIATTR_KPARAM_INFO
	.align		4
.L_77:
        /*004c*/ 	.byte	0x04, 0x17
        /*004e*/ 	.short	(.L_79 - .L_78)
.L_78:
        /*0050*/ 	.word	0x00000000
        /*0054*/ 	.short	0x0004
        /*0056*/ 	.short	0x0c5c
        /*0058*/ 	.byte	0x00, 0xf0, 0x11, 0x00


	//----- nvinfo : EIATTR_KPARAM_INFO
	.align		4
.L_79:
        /*005c*/ 	.byte	0x04, 0x17
        /*005e*/ 	.short	(.L_81 - .L_80)
.L_80:
        /*0060*/ 	.word	0x00000000
        /*0064*/ 	.short	0x0003
        /*0066*/ 	.short	0x0c58
        /*0068*/ 	.byte	0x00, 0xf0, 0x05, 0x00


	//----- nvinfo : EIATTR_KPARAM_INFO
	.align		4
.L_81:
        /*006c*/ 	.byte	0x04, 0x17
        /*006e*/ 	.short	(.L_83 - .L_82)
.L_82:
        /*0070*/ 	.word	0x00000000
        /*0074*/ 	.short	0x0002
        /*0076*/ 	.short	0x0010
        /*0078*/ 	.byte	0x00, 0xf0, 0x21, 0x31


	//----- nvinfo : EIATTR_KPARAM_INFO
	.align		4
.L_83:
        /*007c*/ 	.byte	0x04, 0x17
        /*007e*/ 	.short	(.L_85 - .L_84)
.L_84:
        /*0080*/ 	.word	0x00000000
        /*0084*/ 	.short	0x0001
        /*0086*/ 	.short	0x0008
        /*0088*/ 	.byte	0x00, 0xf0, 0x21, 0x00


	//----- nvinfo : EIATTR_KPARAM_INFO
	.align		4
.L_85:
        /*008c*/ 	.byte	0x04, 0x17
        /*008e*/ 	.short	(.L_87 - .L_86)
.L_86:
        /*0090*/ 	.word	0x00000000
        /*0094*/ 	.short	0x0000
        /*0096*/ 	.short	0x0000
        /*0098*/ 	.byte	0x00, 0xf0, 0x21, 0x00


	//----- nvinfo : EIATTR_MAXREG_COUNT
	.align		4
.L_87:
        /*009c*/ 	.byte	0x03, 0x1b
        /*009e*/ 	.short	0x00ff


	//----- nvinfo : EIATTR_MERCURY_ISA_VERSION
	.align		4
        /*00a0*/ 	.byte	0x03, 0x5f
        /*00a2*/ 	.short	0x0000


	//----- nvinfo : EIATTR_EXIT_INSTR_OFFSETS
	.align		4
        /*00a4*/ 	.byte	0x04, 0x1c
        /*00a6*/ 	.short	(.L_89 - .L_88)


	//   ....[0]....
.L_88:
        /*00a8*/ 	.word	0x00000110


	//   ....[1]....
        /*00ac*/ 	.word	0x00000a80
.L_89:


//--------------------- .nv.info._Z25multi_tensor_apply_kernelI18TensorListMetadataILi3EE14AdagradFunctorIdEJff13adagradMode_tfEEvlPViT_T0_DpT1_ --------------------------
	.section	.nv.info._Z25multi_tensor_apply_kernelI18TensorListMetadataILi3EE14AdagradFunctorIdEJff13adagradMode_tfEEvlPViT_T0_DpT1_,"",@"SHT_CUDA_INFO"
	.sectionflags	@""
	.align	4


	//----- nvinfo : EIATTR_CUDA_API_VERSION
	.align		4
        /*0000*/ 	.byte	0x04, 0x37
        /*0002*/ 	.short	(.L_91 - .L_90)
.L_90:
        /*0004*/ 	.word	0x00000082


	//----- nvinfo : EIATTR_SW2861232_WAR
	.align		4
.L_91:
        /*0008*/ 	.byte	0x01, 0x35
	.zero		2


	//----- nvinfo : EIATTR_PARAM_CBANK
	.align		4
        /*000c*/ 	.byte	0x04, 0x0a
        /*000e*/ 	.short	(.L_93 - .L_92)
	.align		4
.L_92:
        /*0010*/ 	.word	index@(.nv.constant0._Z25multi_tensor_apply_kernelI18TensorListMetadataILi3EE14AdagradFunctorIdEJff13adagradMode_tfEEvlPViT_T0_DpT1_)
        /*0014*/ 	.short	0x0160
        /*0016*/ 	.short	0x0c6c


	//----- nvinfo : EIATTR_CBANK_PARAM_SIZE
	.align		4
.L_93:
        /*0018*/ 	.byte	0x03, 0x19
        /*001a*/ 	.short	0x0c6c


	//----- nvinfo : EIATTR_KPARAM_INFO
	.align		4
        /*001c*/ 	.byte	0x04, 0x17
        /*001e*/ 	.short	(.L_95 - .L_94)
.L_94:
        /*0020*/ 	.word	0x00000000
        /*0024*/ 	.short	0x0007
        /*0026*/ 	.short	0x0c68
        /*0028*/ 	.byte	0x00, 0xf0, 0x11, 0x00


	//----- nvinfo : EIATTR_KPARAM_INFO
	.align		4
.L_95:
        /*002c*/ 	.byte	0x04, 0x17
        /*002e*/ 	.short	(.L_97 - .L_96)
.L_96:
        /*0030*/ 	.word	0x00000000
        /*0034*/ 	.short	0x0006
        /*0036*/ 	.short	0x0c64
        /*0038*/ 	.byte	0x00, 0xf0, 0x11, 0x00


	//----- nvinfo : EIATTR_KPARAM_INFO
	.align		4
.L_97:
        /*003c*/ 	.byte	0x04, 0x17
        /*003e*/ 	.short	(.L_99 - .L_98)
.L_98:
        /*0040*/ 	.word	0x00000000
        /*0044*/ 	.short	0x0005
        /*0046*/ 	.short	0x0c60
        /*0048*/ 	.byte	0x00, 0xf0, 0x11, 0x00


	//----- nvinfo : EIATTR_KPARAM_INFO
	.align		4
.L_99:
        /*004c*/ 	.byte	0x04, 0x17
        /*004e*/ 	.short	(.L_101 - .L_100)
.L_100:
        /*0050*/ 	.word	0x00000000
        /*0054*/ 	.short	0x0004
        /*0056*/ 	.short	0x0c5c
        /*0058*/ 	.byte	0x00, 0xf0, 0x11, 0x00


	//----- nvinfo : EIATTR_KPARAM_INFO
	.align		4
.L_101:
        /*005c*/ 	.byte	0x04, 0x17
        /*005e*/ 	.short	(.L_103 - .L_102)
.L_102:
        /*0060*/ 	.word	0x00000000
        /*0064*/ 	.short	0x0003
        /*0066*/ 	.short	0x0c58
        /*0068*/ 	.byte	0x00, 0xf0, 0x05, 0x00


	//----- nvinfo : EIATTR_KPARAM_INFO
	.align		4
.L_103:
        /*006c*/ 	.byte	0x04, 0x17
        /*006e*/ 	.short	(.L_105 - .L_104)
.L_104:
        /*0070*/ 	.word	0x00000000
        /*0074*/ 	.short	0x0002
        /*0076*/ 	.short	0x0010
        /*0078*/ 	.byte	0x00, 0xf0, 0x21, 0x31


	//----- nvinfo : EIATTR_KPARAM_INFO
	.align		4
.L_105:
        /*007c*/ 	.byte	0x04, 0x17
        /*007e*/ 	.short	(.L_107 - .L_106)
.L_106:
        /*0080*/ 	.word	0x00000000
        /*0084*/ 	.short	0x0001
        /*0086*/ 	.short	0x0008
        /*0088*/ 	.byte	0x00, 0xf0, 0x21, 0x00


	//----- nvinfo : EIATTR_KPARAM_INFO
	.align		4
.L_107:
        /*008c*/ 	.byte	0x04, 0x17
        /*008e*/ 	.short	(.L_109 - .L_108)
.L_108:
        /*0090*/ 	.word	0x00000000
        /*0094*/ 	.short	0x0000
        /*0096*/ 	.short	0x0000
        /*0098*/ 	.byte	0x00, 0xf0, 0x21, 0x00


	//----- nvinfo : EIATTR_MAXREG_COUNT
	.align		4
.L_109:
        /*009c*/ 	.byte	0x03, 0x1b
        /*009e*/ 	.short	0x00ff


	//----- nvinfo : EIATTR_MERCURY_ISA_VERSION
	.align		4
        /*00a0*/ 	.byte	0x03, 0x5f
        /*00a2*/ 	.short	0x0000


	//----- nvinfo : EIATTR_EXIT_INSTR_OFFSETS
	.align		4
        /*00a4*/ 	.byte	0x04, 0x1c
        /*00a6*/ 	.short	(.L_111 - .L_110)


	//   ....[0]....
.L_110:
        /*00a8*/ 	.word	0x00000110


	//   ....[1]....
        /*00ac*/ 	.word	0x00001010
.L_111:


//--------------------- .nv.callgraph             --------------------------
	.section	.nv.callgraph,"",@"SHT_CUDA_CALLGRAPH"
	.align	4
	.sectionentsize	8
	.align		4
        /*0000*/ 	.word	0x00000000
	.align		4
        /*0004*/ 	.word	0xffffffff
	.align		4
        /*0008*/ 	.word	0x00000000
	.align		4
        /*000c*/ 	.word	0xfffffffe
	.align		4
        /*0010*/ 	.word	0x00000000
	.align		4
        /*0014*/ 	.word	0xfffffffd
	.align		4
        /*0018*/ 	.word	0x00000000
	.align		4
        /*001c*/ 	.word	0xfffffffc


//--------------------- .nv.rel.action            --------------------------
	.section	.nv.rel.action,"",@"SHT_CUDA_RELOCINFO"
	.align	8
	.sectionentsize	8
        /*0000*/ 	.byte	0x73, 0x00, 0x00, 0x00, 0x00, 0x00, 0x00, 0x00, 0x00, 0x00, 0x00, 0x11, 0x25, 0x00, 0x05, 0x36


//--------------------- .nv.constant4             --------------------------
	.section	.nv.constant4,"a",@progbits
	.align	8
	.align		8
.nv.constant4:
        /*0000*/ 	.dword	_ZN54_INTERNAL_f071ac24_23_multi_tensor_adagrad_cu_92e9f8c14cuda3std3__45__cpo5beginE
	.align		8
        /*0008*/ 	.dword	_ZN54_INTERNAL_f071ac24_23_multi_tensor_adagrad_cu_92e9f8c14cuda3std3__45__cpo3endE
	.align		8
        /*0010*/ 	.dword	_ZN54_INTERNAL_f071ac24_23_multi_tensor_adagrad_cu_92e9f8c14cuda3std3__45__cpo6cbeginE
	.align		8
        /*0018*/ 	.dword	_ZN54_INTERNAL_f071ac24_23_multi_tensor_adagrad_cu_92e9f8c14cuda3std3__45__cpo4cendE
	.align		8
        /*0020*/ 	.dword	_ZN54_INTERNAL_f071ac24_23_multi_tensor_adagrad_cu_92e9f8c14cuda3std3__45__cpo6rbeginE
	.align		8
        /*0028*/ 	.dword	_ZN54_INTERNAL_f071ac24_23_multi_tensor_adagrad_cu_92e9f8c14cuda3std3__45__cpo4rendE
	.align		8
        /*0030*/ 	.dword	_ZN54_INTERNAL_f071ac24_23_multi_tensor_adagrad_cu_92e9f8c14cuda3std3__45__cpo7crbeginE
	.align		8
        /*0038*/ 	.dword	_ZN54_INTERNAL_f071ac24_23_multi_tensor_adagrad_cu_92e9f8c14cuda3std3__45__cpo5crendE
	.align		8
        /*0040*/ 	.dword	_ZN54_INTERNAL_f071ac24_23_multi_tensor_adagrad_cu_92e9f8c14cuda3std3__456_GLOBAL__N__f071ac24_23_multi_tensor_adagrad_cu_92e9f8c16ignoreE
	.align		8
        /*0048*/ 	.dword	_ZN54_INTERNAL_f071ac24_23_multi_tensor_adagrad_cu_92e9f8c14cuda3std3__419piecewise_constructE
	.align		8
        /*0050*/ 	.dword	_ZN54_INTERNAL_f071ac24_23_multi_tensor_adagrad_cu_92e9f8c14cuda3std3__48in_placeE
	.align		8
        /*0058*/ 	.dword	_ZN54_INTERNAL_f071ac24_23_multi_tensor_adagrad_cu_92e9f8c14cuda3std3__420unreachable_sentinelE
	.align		8
        /*0060*/ 	.dword	_ZN54_INTERNAL_f071ac24_23_multi_tensor_adagrad_cu_92e9f8c14cuda3std6ranges3__45__cpo4swapE
	.align		8
        /*0068*/ 	.dword	_ZN54_INTERNAL_f071ac24_23_multi_tensor_adagrad_cu_92e9f8c14cuda3std6ranges3__45__cpo9iter_moveE
	.align		8
        /*0070*/ 	.dword	_ZN54_INTERNAL_f071ac24_23_multi_tensor_adagrad_cu_92e9f8c14cuda3std6ranges3__45__cpo5beginE
	.align		8
        /*0078*/ 	.dword	_ZN54_INTERNAL_f071ac24_23_multi_tensor_adagrad_cu_92e9f8c14cuda3std6ranges3__45__cpo3endE
	.align		8
        /*0080*/ 	.dword	_ZN54_INTERNAL_f071ac24_23_multi_tensor_adagrad_cu_92e9f8c14cuda3std6ranges3__45__cpo6cbeginE
	.align		8
        /*0088*/ 	.dword	_ZN54_INTERNAL_f071ac24_23_multi_tensor_adagrad_cu_92e9f8c14cuda3std6ranges3__45__cpo4cendE
	.align		8
        /*0090*/ 	.dword	_ZN54_INTERNAL_f071ac24_23_multi_tensor_adagrad_cu_92e9f8c14cuda3std6ranges3__45__cpo7advanceE
	.align		8
        /*0098*/ 	.dword	_ZN54_INTERNAL_f071ac24_23_multi_tensor_adagrad_cu_92e9f8c14cuda3std6ranges3__45__cpo9iter_swapE
	.align		8
        /*00a0*/ 	.dword	_ZN54_INTERNAL_f071ac24_23_multi_tensor_adagrad_cu_92e9f8c14cuda3std6ranges3__45__cpo4nextE
	.align		8
        /*00a8*/ 	.dword	_ZN54_INTERNAL_f071ac24_23_multi_tensor_adagrad_cu_92e9f8c14cuda3std6ranges3__45__cpo4prevE
	.align		8
        /*00b0*/ 	.dword	_ZN54_INTERNAL_f071ac24_23_multi_tensor_adagrad_cu_92e9f8c14cuda3std6ranges3__45__cpo4dataE
	.align		8
        /*00b8*/ 	.dword	_ZN54_INTERNAL_f071ac24_23_multi_tensor_adagrad_cu_92e9f8c14cuda3std6ranges3__45__cpo5cdataE
	.align		8
        /*00c0*/ 	.dword	_ZN54_INTERNAL_f071ac24_23_multi_tensor_adagrad_cu_92e9f8c14cuda3std6ranges3__45__cpo4sizeE
	.align		8
        /*00c8*/ 	.dword	_ZN54_INTERNAL_f071ac24_23_multi_tensor_adagrad_cu_92e9f8c14cuda3std6ranges3__45__cpo5ssizeE
	.align		8
        /*00d0*/ 	.dword	_ZN54_INTERNAL_f071ac24_23_multi_tensor_adagrad_cu_92e9f8c14cuda3std6ranges3__45__cpo8distanceE
	.align		8
        /*00d8*/ 	.dword	_ZN54_INTERNAL_f071ac24_23_multi_tensor_adagrad_cu_92e9f8c16thrust23THRUST_300001_SM_800_NS6system6detail10sequential3seqE


//--------------------- .nv.constant2._Z25multi_tensor_apply_kernelI18TensorListMetadataILi3EE14AdagradFunctorIN3c104HalfEEJff13adagradMode_tfEEvlPViT_T0_DpT1_ --------------------------
	.section	.nv.constant2._Z25multi_tensor_apply_kernelI18TensorListMetadataILi3EE14AdagradFunctorIN3c104HalfEEJff13adagradMode_tfEEvlPViT_T0_DpT1_,"a",@progbits
	.sectionflags	@""
	.align	4
.nv.constant2._Z25multi_tensor_apply_kernelI18TensorListMetadataILi3EE14AdagradFunctorIN3c104HalfEEJff13adagradMode_tfEEvlPViT_T0_DpT1_:
        /*0000*/ 	.byte	0x10, 0x00, 0x00, 0x00, 0x00, 0x00, 0x00, 0x00


//--------------------- .nv.constant0._Z25multi_tensor_apply_kernelI18TensorListMetadataILi3EE14AdagradFunctorIN3c104HalfEEJff13adagradMode_tfEEvlPViT_T0_DpT1_ --------------------------
	.section	.nv.constant0._Z25multi_tensor_apply_kernelI18TensorListMetadataILi3EE14AdagradFunctorIN3c104HalfEEJff13adagradMode_tfEEvlPViT_T0_DpT1_,"a",@progbits
	.sectionflags	@""
	.align	4
.nv.constant0._Z25multi_tensor_apply_kernelI18TensorListMetadataILi3EE14AdagradFunctorIN3c104HalfEEJff13adagradMode_tfEEvlPViT_T0_DpT1_:
	.zero		3532


//--------------------- .nv.constant2._Z25multi_tensor_apply_kernelI18TensorListMetadataILi3EE14AdagradFunctorIfEJff13adagradMode_tfEEvlPViT_T0_DpT1_ --------------------------
	.section	.nv.constant2._Z25multi_tensor_apply_kernelI18TensorListMetadataILi3EE14AdagradFunctorIfEJff13adagradMode_tfEEvlPViT_T0_DpT1_,"a",@progbits
	.sectionflags	@""
	.align	4
.nv.constant2._Z25multi_tensor_apply_kernelI18TensorListMetadataILi3EE14AdagradFunctorIfEJff13adagradMode_tfEEvlPViT_T0_DpT1_:
        /*0000*/ 	.byte	0x10, 0x00, 0x00, 0x00, 0x00, 0x00, 0x00, 0x00


//--------------------- .nv.constant0._Z25multi_tensor_apply_kernelI18TensorListMetadataILi3EE14AdagradFunctorIfEJff13adagradMode_tfEEvlPViT_T0_DpT1_ --------------------------
	.section	.nv.constant0._Z25multi_tensor_apply_kernelI18TensorListMetadataILi3EE14AdagradFunctorIfEJff13adagradMode_tfEEvlPViT_T0_DpT1_,"a",@progbits
	.sectionflags	@""
	.align	4
.nv.constant0._Z25multi_tensor_apply_kernelI18TensorListMetadataILi3EE14AdagradFunctorIfEJff13adagradMode_tfEEvlPViT_T0_DpT1_:
	.zero		3532


//--------------------- .nv.constant2._Z25multi_tensor_apply_kernelI18TensorListMetadataILi3EE14AdagradFunctorIdEJff13adagradMode_tfEEvlPViT_T0_DpT1_ --------------------------
	.section	.nv.constant2._Z25multi_tensor_apply_kernelI18TensorListMetadataILi3EE14AdagradFunctorIdEJff13adagradMode_tfEEvlPViT_T0_DpT1_,"a",@progbits
	.sectionflags	@""
	.align	4
.nv.constant2._Z25multi_tensor_apply_kernelI18TensorListMetadataILi3EE14AdagradFunctorIdEJff13adagradMode_tfEEvlPViT_T0_DpT1_:
        /*0000*/ 	.byte	0x10, 0x00, 0x00, 0x00, 0x00, 0x00, 0x00, 0x00, 0x00, 0x00, 0x00, 0xf0, 0xff, 0xff, 0x0f, 0x38


//--------------------- .nv.constant0._Z25multi_tensor_apply_kernelI18TensorListMetadataILi3EE14AdagradFunctorIdEJff13adagradMode_tfEEvlPViT_T0_DpT1_ --------------------------
	.section	.nv.constant0._Z25multi_tensor_apply_kernelI18TensorListMetadataILi3EE14AdagradFunctorIdEJff13adagradMode_tfEEvlPViT_T0_DpT1_,"a",@progbits
	.sectionflags	@""
	.align	4
.nv.constant0._Z25multi_tensor_apply_kernelI18TensorListMetadataILi3EE14AdagradFunctorIdEJff13adagradMode_tfEEvlPViT_T0_DpT1_:
	.zero		3532


//--------------------- .text._Z25multi_tensor_apply_kernelI18TensorListMetadataILi3EE14AdagradFunctorIN3c104HalfEEJff13adagradMode_tfEEvlPViT_T0_DpT1_ --------------------------
	.section	.text._Z25multi_tensor_apply_kernelI18TensorListMetadataILi3EE14AdagradFunctorIN3c104HalfEEJff13adagradMode_tfEEvlPViT_T0_DpT1_,"ax",@progbits
	.sectioninfo	@"SHI_REGISTERS=39"
	.align	128
        .global         _Z25multi_tensor_apply_kernelI18TensorListMetadataILi3EE14AdagradFunctorIN3c104HalfEEJff13adagradMode_tfEEvlPViT_T0_DpT1_
        .type           _Z25multi_tensor_apply_kernelI18TensorListMetadataILi3EE14AdagradFunctorIN3c104HalfEEJff13adagradMode_tfEEvlPViT_T0_DpT1_,@function
        .size           _Z25multi_tensor_apply_kernelI18TensorListMetadataILi3EE14AdagradFunctorIN3c104HalfEEJff13adagradMode_tfEEvlPViT_T0_DpT1_,(.L_x_12 - _Z25multi_tensor_apply_kernelI18TensorListMetadataILi3EE14AdagradFunctorIN3c104HalfEEJff13adagradMode_tfEEvlPViT_T0_DpT1_)
        .other          _Z25multi_tensor_apply_kernelI18TensorListMetadataILi3EE14AdagradFunctorIN3c104HalfEEJff13adagradMode_tfEEvlPViT_T0_DpT1_,@"STO_CUDA_ENTRY STV_DEFAULT"
_Z25multi_tensor_apply_kernelI18TensorListMetadataILi3EE14AdagradFunctorIN3c104HalfEEJff13adagradMode_tfEEvlPViT_T0_DpT1_:
.text._Z25multi_tensor_apply_kernelI18TensorListMetadataILi3EE14AdagradFunctorIN3c104HalfEEJff13adagradMode_tfEEvlPViT_T0_DpT1_:
[----:B------:R-:W-:Y:S02]  /*0000*/  IMAD.MOV.U32 R1, RZ, RZ, c[0x0][0x28] ;  /* 0x00000a00ff017624 */ /* 0x000fe400078e00ff */
[----:B------:R-:W0:Y:S01]  /*0010*/  S2UR UR5, SR_CTAID.X ;  /* 0x00000000000579c3 */ /* 0x000e220000002500 */
[----:B------:R-:W-:Y:S02]  /*0020*/  UMOV UR4, 0x4 ;  /* 0x0000000400047882 */ /* 0x000fe40000000000 */
[----:B------:R-:W-:Y:S02]  /*0030*/  ULDC UR7, c[0x2][0x0] ;  /* 0x0080000000077ab9 */ /* 0x000fe40000000800 */
[----:B------:R-:W-:Y:S02]  /*0040*/  UMOV UR6, 0x8 ;  /* 0x0000000800067882 */ /* 0x000fe40000000000 */
[----:B------:R-:W-:Y:S02]  /*0050*/  ULDC UR8, c[0x0][0x160] ;  /* 0x0000580000087ab9 */ /* 0x000fe40000000800 */
[----:B0-----:R-:W-:-:S03]  /*0060*/  UIMAD UR4, UR5, UR4, UR7 ;  /* 0x00000004050472a4 */ /* 0x001fc6000f8e0207 */
[----:B------:R-:W-:Y:S02]  /*0070*/  ULDC.U8 UR5, c[0x0][UR5+0x770] ;  /* 0x0001dc0005057abb */ /* 0x000fe40008000000 */
[----:B------:R-:W-:-:S03]  /*0080*/  UIMAD UR5, UR5, UR6, UR7 ;  /* 0x00000006050572a4 */ /* 0x000fc6000f8e0207 */
[----:B------:R-:W-:Y:S02]  /*0090*/  UMOV UR6, 0x1 ;  /* 0x0000000100067882 */ /* 0x000fe40000000000 */
[----:B------:R-:W-:Y:S02]  /*00a0*/  UISETP.LE.AND UP0, UPT, UR6, UR8, UPT ;  /* 0x000000080600728c */ /* 0x000fe4000bf03270 */
[----:B------:R-:W-:Y:S02]  /*00b0*/  ULDC UR4, c[0x0][UR4+0x8a0] ;  /* 0x0002280004047abb */ /* 0x000fe40008000800 */
[----:B------:R-:W-:-:S03]  /*00c0*/  UIMAD UR8, UR4, UR8, URZ ;  /* 0x00000008040872a4 */ /* 0x000fc6000f8e023f */
[----:B------:R-:W-:Y:S02]  /*00d0*/  ULDC UR4, c[0x0][UR5+0x5e0] ;  /* 0x0001780005047abb */ /* 0x000fe40008000800 */
[----:B------:R-:W-:-:S04]  /*00e0*/  UIADD3 UR9, UR4, -UR8, URZ ;  /* 0x8000000804097290 */ /* 0x000fc8000fffe03f */
[----:B------:R-:W-:-:S06]  /*00f0*/  UISETP.LT.OR UP0, UPT, UR9, 0x1, !UP0 ;  /* 0x000000010900788c */ /* 0x000fcc000c701670 */
[----:B------:R-:W-:-:S13]  /*0100*/  PLOP3.LUT P0, PT, PT, PT, UP0, 0x80, 0x0 ;  /* 0x000000000000781c */ /* 0x000fda0003f0f008 */
[----:B------:R-:W-:Y:S05]  /*0110*/  @P0 EXIT ;  /* 0x000000000000094d */ /* 0x000fea0003800000 */
[----:B------:R-:W0:Y:S01]  /*0120*/  S2R R30, SR_TID.X ;  /* 0x00000000001e7919 */ /* 0x000e220000002100 */
[----:B------:R-:W-:Y:S02]  /*0130*/  USHF.R.S32.HI UR16, URZ, 0x1f, UR8 ;  /* 0x0000001f3f107899 */ /* 0x000fe40008011408 */
[----:B------:R-:W-:Y:S02]  /*0140*/  ULDC.64 UR10, c[0x0][UR5+0x160] ;  /* 0x00005800050a7abb */ /* 0x000fe40008000a00 */
[----:B------:R-:W-:Y:S02]  /*0150*/  ULDC.64 UR12, c[0x0][UR5+0x2e0] ;  /* 0x0000b800050c7abb */ /* 0x000fe40008000a00 */
[----:B------:R-:W-:Y:S02]  /*0160*/  ULDC.64 UR6, c[0x0][UR5+0x460] ;  /* 0x0001180005067abb */ /* 0x000fe40008000a00 */
[----:B------:R-:W-:Y:S02]  /*0170*/  UMOV UR4, URZ ;  /* 0x0000003f00047c82 */ /* 0x000fe40008000000 */
[----:B------:R-:W-:-:S02]  /*0180*/  ULDC.64 UR14, c[0x0][0x118] ;  /* 0x00004600000e7ab9 */ /* 0x000fc40000000a00 */
.L_x_2:
[----:B01----:R-:W-:-:S04]  /*0190*/  IADD3 R5, R30, UR4, RZ ;  /* 0x000000041e057c10 */ /* 0x003fc8000fffe0ff */
[C---:B------:R-:W-:Y:S02]  /*01a0*/  ISETP.GE.AND P0, PT, R5.reuse, c[0x0][0x160], PT ;  /* 0x0000580005007a0c */ /* 0x040fe40003f06270 */
[C---:B------:R-:W-:Y:S02]  /*01b0*/  IADD3 R4, R5.reuse, c[0x0][0x0], RZ ;  /* 0x0000000005047a10 */ /* 0x040fe40007ffe0ff */
[C---:B------:R-:W-:Y:S02]  /*01c0*/  ISETP.LT.AND P0, PT, R5.reuse, UR9, !P0 ;  /* 0x0000000905007c0c */ /* 0x040fe4000c701270 */
[----:B------:R-:W-:Y:S02]  /*01d0*/  IADD3 R2, P2, R5, UR8, RZ ;  /* 0x0000000805027c10 */ /* 0x000fe4000ff5e0ff */
[C---:B------:R-:W-:Y:S02]  /*01e0*/  ISETP.GE.AND P1, PT, R4.reuse, c[0x0][0x160], PT ;  /* 0x0000580004007a0c */ /* 0x040fe40003f26270 */
[----:B------:R-:W-:Y:S01]  /*01f0*/  IADD3 R6, R4, c[0x0][0x0], RZ ;  /* 0x0000000004067a10 */ /* 0x000fe20007ffe0ff */
[----:B------:R-:W-:Y:S01]  /*0200*/  IMAD.SHL.U32 R14, R2, 0x2, RZ ;  /* 0x00000002020e7824 */ /* 0x000fe200078e00ff */
[----:B------:R-:W-:-:S02]  /*0210*/  IADD3 R0, P3, R4, UR8, RZ ;  /* 0x0000000804007c10 */ /* 0x000fc4000ff7e0ff */
[----:B------:R-:W-:Y:S02]  /*0220*/  LEA.HI.X.SX32 R5, R5, UR16, 0x1, P2 ;  /* 0x0000001005057c11 */ /* 0x000fe400090f0eff */
[----:B------:R-:W-:Y:S01]  /*0230*/  ISETP.LT.AND P1, PT, R4, UR9, !P1 ;  /* 0x0000000904007c0c */ /* 0x000fe2000cf21270 */
[----:B------:R-:W-:Y:S01]  /*0240*/  IMAD.SHL.U32 R10, R0, 0x2, RZ ;  /* 0x00000002000a7824 */ /* 0x000fe200078e00ff */
[----:B------:R-:W-:Y:S02]  /*0250*/  ISETP.GE.AND P2, PT, R6, c[0x0][0x160], PT ;  /* 0x0000580006007a0c */ /* 0x000fe40003f46270 */
[----:B------:R-:W-:Y:S02]  /*0260*/  LEA.HI.X.SX32 R3, R4, UR16, 0x1, P3 ;  /* 0x0000001004037c11 */ /* 0x000fe400098f0eff */
[----:B------:R-:W-:Y:S02]  /*0270*/  ISETP.LT.AND P2, PT, R6, UR9, !P2 ;  /* 0x0000000906007c0c */ /* 0x000fe4000d741270 */
[----:B------:R-:W-:-:S02]  /*0280*/  SHF.L.U64.HI R11, R0, 0x1, R3 ;  /* 0x00000001000b7819 */ /* 0x000fc40000010203 */
[----:B------:R-:W-:Y:S02]  /*0290*/  SHF.L.U64.HI R9, R2, 0x1, R5 ;  /* 0x0000000102097819 */ /* 0x000fe40000010205 */
[----:B------:R-:W-:Y:S02]  /*02a0*/  IADD3 R3, P3, R6, UR8, RZ ;  /* 0x0000000806037c10 */ /* 0x000fe4000ff7e0ff */
[----:B------:R-:W-:Y:S02]  /*02b0*/  @P0 IADD3 R4, P4, R14, UR10, RZ ;  /* 0x0000000a0e040c10 */ /* 0x000fe4000ff9e0ff */
[C---:B------:R-:W-:Y:S01]  /*02c0*/  IADD3 R2, R6.reuse, c[0x0][0x0], RZ ;  /* 0x0000000006027a10 */ /* 0x040fe20007ffe0ff */
[----:B------:R-:W-:Y:S01]  /*02d0*/  IMAD.SHL.U32 R24, R3, 0x2, RZ ;  /* 0x0000000203187824 */ /* 0x000fe200078e00ff */
[----:B------:R-:W-:Y:S02]  /*02e0*/  LEA.HI.X.SX32 R0, R6, UR16, 0x1, P3 ;  /* 0x0000001006007c11 */ /* 0x000fe400098f0eff */
[----:B------:R-:W-:-:S02]  /*02f0*/  @P0 IADD3.X R5, R9, UR11, RZ, P4, !PT ;  /* 0x0000000b09050c10 */ /* 0x000fc4000a7fe4ff */
[----:B------:R-:W-:Y:S02]  /*0300*/  @P1 IADD3 R6, P4, R10, UR10, RZ ;  /* 0x0000000a0a061c10 */ /* 0x000fe4000ff9e0ff */
[----:B------:R-:W-:Y:S01]  /*0310*/  ISETP.GE.AND P3, PT, R2, c[0x0][0x160], PT ;  /* 0x0000580002007a0c */ /* 0x000fe20003f66270 */
[----:B------:R0:W2:Y:S01]  /*0320*/  @P0 LDG.E.U16 R18, [R4.64] ;  /* 0x0000000e04120981 */ /* 0x0000a2000c1e1500 */
[----:B------:R-:W-:Y:S02]  /*0330*/  @P1 IADD3.X R7, R11, UR11, RZ, P4, !PT ;  /* 0x0000000b0b071c10 */ /* 0x000fe4000a7fe4ff */
[----:B------:R-:W-:Y:S02]  /*0340*/  SHF.L.U64.HI R0, R3, 0x1, R0 ;  /* 0x0000000103007819 */ /* 0x000fe40000010200 */
[----:B------:R-:W-:Y:S01]  /*0350*/  @P2 IADD3 R20, P4, R24, UR10, RZ ;  /* 0x0000000a18142c10 */ /* 0x000fe2000ff9e0ff */
[----:B------:R1:W3:Y:S01]  /*0360*/  @P1 LDG.E.U16 R19, [R6.64] ;  /* 0x0000000e06131981 */ /* 0x0002e2000c1e1500 */
[----:B------:R-:W-:-:S02]  /*0370*/  IADD3 R8, P5, R2, UR8, RZ ;  /* 0x0000000802087c10 */ /* 0x000fc4000ffbe0ff */
[----:B------:R-:W-:Y:S02]  /*0380*/  ISETP.LT.AND P3, PT, R2, UR9, !P3 ;  /* 0x0000000902007c0c */ /* 0x000fe4000df61270 */
[----:B------:R-:W-:Y:S02]  /*0390*/  @P2 IADD3.X R21, R0, UR11, RZ, P4, !PT ;  /* 0x0000000b00152c10 */ /* 0x000fe4000a7fe4ff */
[----:B------:R-:W-:Y:S02]  /*03a0*/  LEA.HI.X.SX32 R3, R2, UR16, 0x1, P5 ;  /* 0x0000001002037c11 */ /* 0x000fe4000a8f0eff */
[C---:B------:R-:W-:Y:S01]  /*03b0*/  IADD3 R16, P4, R14.reuse, UR12, RZ ;  /* 0x0000000c0e107c10 */ /* 0x040fe2000ff9e0ff */
[----:B------:R-:W4:Y:S01]  /*03c0*/  @P2 LDG.E.U16 R20, [R20.64] ;  /* 0x0000000e14142981 */ /* 0x000f22000c1e1500 */
[----:B------:R-:W-:Y:S02]  /*03d0*/  IADD3 R14, P5, R14, UR6, RZ ;  /* 0x000000060e0e7c10 */ /* 0x000fe4000ffbe0ff */
[----:B------:R-:W-:-:S02]  /*03e0*/  IADD3.X R17, R9, UR13, RZ, P4, !PT ;  /* 0x0000000d09117c10 */ /* 0x000fc4000a7fe4ff */
[----:B------:R-:W-:Y:S02]  /*03f0*/  IADD3.X R15, R9, UR7, RZ, P5, !PT ;  /* 0x00000007090f7c10 */ /* 0x000fe4000affe4ff */
[----:B------:R-:W-:Y:S01]  /*0400*/  IADD3 R12, P4, R10, UR12, RZ ;  /* 0x0000000c0a0c7c10 */ /* 0x000fe2000ff9e0ff */
[----:B------:R-:W-:Y:S01]  /*0410*/  IMAD.SHL.U32 R2, R8, 0x2, RZ ;  /* 0x0000000208027824 */ /* 0x000fe200078e00ff */
[----:B------:R-:W-:Y:S01]  /*0420*/  IADD3 R10, P5, R10, UR6, RZ ;  /* 0x000000060a0a7c10 */ /* 0x000fe2000ffbe0ff */
[----:B------:R-:W5:Y:S01]  /*0430*/  @P0 LDG.E.U16 R33, [R16.64] ;  /* 0x0000000e10210981 */ /* 0x000f62000c1e1500 */
[----:B------:R-:W-:Y:S02]  /*0440*/  SHF.L.U64.HI R3, R8, 0x1, R3 ;  /* 0x0000000108037819 */ /* 0x000fe40000010203 */
[C---:B------:R-:W-:Y:S01]  /*0450*/  IADD3.X R13, R11.reuse, UR13, RZ, P4, !PT ;  /* 0x0000000d0b0d7c10 */ /* 0x040fe2000a7fe4ff */
[----:B------:R-:W5:Y:S01]  /*0460*/  @P0 LDG.E.U16 R34, [R14.64] ;  /* 0x0000000e0e220981 */ /* 0x000f62000c1e1500 */
[----:B------:R-:W-:-:S02]  /*0470*/  IADD3.X R11, R11, UR7, RZ, P5, !PT ;  /* 0x000000070b0b7c10 */ /* 0x000fc4000affe4ff */
[C---:B------:R-:W-:Y:S02]  /*0480*/  IADD3 R8, P4, R24.reuse, UR12, RZ ;  /* 0x0000000c18087c10 */ /* 0x040fe4000ff9e0ff */
[----:B-1----:R-:W-:Y:S02]  /*0490*/  IADD3 R6, P5, R24, UR6, RZ ;  /* 0x0000000618067c10 */ /* 0x002fe4000ffbe0ff */
[----:B------:R-:W-:Y:S02]  /*04a0*/  @P3 IADD3 R22, P6, R2, UR10, RZ ;  /* 0x0000000a02163c10 */ /* 0x000fe4000ffde0ff */
[----:B------:R-:W-:Y:S02]  /*04b0*/  IADD3.X R9, R0, UR13, RZ, P4, !PT ;  /* 0x0000000d00097c10 */ /* 0x000fe4000a7fe4ff */
[----:B0-----:R-:W-:Y:S02]  /*04c0*/  IADD3 R4, P4, R2, UR12, RZ ;  /* 0x0000000c02047c10 */ /* 0x001fe4000ff9e0ff */
[----:B------:R-:W-:Y:S01]  /*04d0*/  IADD3.X R7, R0, UR7, RZ, P5, !PT ;  /* 0x0000000700077c10 */ /* 0x000fe2000affe4ff */
[----:B------:R-:W5:Y:S01]  /*04e0*/  @P2 LDG.E.U16 R24, [R8.64] ;  /* 0x0000000e08182981 */ /* 0x000f62000c1e1500 */
[----:B------:R-:W-:-:S02]  /*04f0*/  @P3 IADD3.X R23, R3, UR11, RZ, P6, !PT ;  /* 0x0000000b03173c10 */ /* 0x000fc4000b7fe4ff */
[----:B------:R-:W-:Y:S01]  /*0500*/  IADD3 R2, P5, R2, UR6, RZ ;  /* 0x0000000602027c10 */ /* 0x000fe2000ffbe0ff */
[----:B------:R-:W5:Y:S01]  /*0510*/  @P1 LDG.E.U16 R0, [R12.64] ;  /* 0x0000000e0c001981 */ /* 0x000f62000c1e1500 */
[C---:B------:R-:W-:Y:S02]  /*0520*/  IADD3.X R5, R3.reuse, UR13, RZ, P4, !PT ;  /* 0x0000000d03057c10 */ /* 0x040fe4000a7fe4ff */
[----:B------:R-:W-:Y:S01]  /*0530*/  IADD3.X R3, R3, UR7, RZ, P5, !PT ;  /* 0x0000000703037c10 */ /* 0x000fe2000affe4ff */
[----:B------:R0:W5:Y:S04]  /*0540*/  @P3 LDG.E.U16 R25, [R22.64] ;  /* 0x0000000e16193981 */ /* 0x000168000c1e1500 */
[----:B------:R-:W5:Y:S04]  /*0550*/  @P2 LDG.E.U16 R28, [R6.64] ;  /* 0x0000000e061c2981 */ /* 0x000f68000c1e1500 */
[----:B------:R-:W5:Y:S04]  /*0560*/  @P3 LDG.E.U16 R29, [R4.64] ;  /* 0x0000000e041d3981 */ /* 0x000f68000c1e1500 */
[----:B0-----:R-:W5:Y:S04]  /*0570*/  @P1 LDG.E.U16 R22, [R10.64] ;  /* 0x0000000e0a161981 */ /* 0x001f68000c1e1500 */
[----:B------:R-:W5:Y:S01]  /*0580*/  @P3 LDG.E.U16 R31, [R2.64] ;  /* 0x0000000e021f3981 */ /* 0x000f62000c1e1500 */
[----:B------:R-:W-:Y:S01]  /*0590*/  ISETP.NE.AND P4, PT, RZ, c[0x0][0xdc4], PT ;  /* 0x00037100ff007a0c */ /* 0x000fe20003f85270 */
[----:B------:R-:W-:Y:S01]  /*05a0*/  IMAD.MOV.U32 R23, RZ, RZ, RZ ;  /* 0x000000ffff177224 */ /* 0x000fe200078e00ff */
[----:B------:R-:W-:Y:S01]  /*05b0*/  CS2R R26, SRZ ;  /* 0x00000000001a7805 */ /* 0x000fe2000001ff00 */
[----:B------:R-:W-:Y:S01]  /*05c0*/  IMAD.MOV.U32 R32, RZ, RZ, RZ ;  /* 0x000000ffff207224 */ /* 0x000fe200078e00ff */
[----:B--2---:R-:W-:-:S02]  /*05d0*/  @P0 HADD2.F32 R27, -RZ, R18.H0_H0 ;  /* 0x20000012ff1b0230 */ /* 0x004fc40000004100 */
[----:B---3--:R-:W-:Y:S01]  /*05e0*/  @P1 HADD2.F32 R26, -RZ, R19.H0_H0 ;  /* 0x20000013ff1a1230 */ /* 0x008fe20000004100 */
[----:B------:R-:W-:Y:S01]  /*05f0*/  CS2R R18, SRZ ;  /* 0x0000000000127805 */ /* 0x000fe2000001ff00 */
[----:B----4-:R-:W-:Y:S01]  /*0600*/  @P2 HADD2.F32 R23, -RZ, R20.H0_H0 ;  /* 0x20000014ff172230 */ /* 0x010fe20000004100 */
[----:B------:R-:W-:Y:S01]  /*0610*/  CS2R R20, SRZ ;  /* 0x0000000000147805 */ /* 0x000fe2000001ff00 */
[----:B-----5:R-:W-:Y:S02]  /*0620*/  @P0 HADD2.F32 R20, -RZ, R33.H0_H0 ;  /* 0x20000021ff140230 */ /* 0x020fe40000004100 */
[----:B------:R-:W-:Y:S02]  /*0630*/  @P0 HADD2.F32 R32, -RZ, R34.H0_H0 ;  /* 0x20000022ff200230 */ /* 0x000fe40000004100 */
[----:B------:R-:W-:Y:S01]  /*0640*/  @P2 HADD2.F32 R18, -RZ, R24.H0_H0 ;  /* 0x20000018ff122230 */ /* 0x000fe20000004100 */
[----:B------:R-:W-:Y:S01]  /*0650*/  IMAD.MOV.U32 R24, RZ, RZ, RZ ;  /* 0x000000ffff187224 */ /* 0x000fe200078e00ff */
[----:B------:R-:W-:Y:S01]  /*0660*/  @P1 HADD2.F32 R19, -RZ, R0.H0_H0 ;  /* 0x20000000ff131230 */ /* 0x000fe20000004100 */
[----:B------:R-:W-:Y:S01]  /*0670*/  IMAD.MOV.U32 R0, RZ, RZ, RZ ;  /* 0x000000ffff007224 */ /* 0x000fe200078e00ff */
[----:B------:R-:W-:Y:S01]  /*0680*/  @P3 HADD2.F32 R21, -RZ, R25.H0_H0 ;  /* 0x20000019ff153230 */ /* 0x000fe20000004100 */
[----:B------:R-:W-:Y:S01]  /*0690*/  IMAD.MOV.U32 R25, RZ, RZ, RZ ;  /* 0x000000ffff197224 */ /* 0x000fe200078e00ff */
[----:B------:R-:W-:-:S02]  /*06a0*/  @P2 HADD2.F32 R24, -RZ, R28.H0_H0 ;  /* 0x2000001cff182230 */ /* 0x000fc40000004100 */
[----:B------:R-:W-:Y:S02]  /*06b0*/  @P3 HADD2.F32 R0, -RZ, R29.H0_H0 ;  /* 0x2000001dff003230 */ /* 0x000fe40000004100 */
[----:B------:R-:W-:Y:S01]  /*06c0*/  @P1 HADD2.F32 R25, -RZ, R22.H0_H0 ;  /* 0x20000016ff191230 */ /* 0x000fe20000004100 */
[----:B------:R-:W-:Y:S01]  /*06d0*/  IMAD.MOV.U32 R22, RZ, RZ, RZ ;  /* 0x000000ffff167224 */ /* 0x000fe200078e00ff */
[----:B------:R-:W-:Y:S01]  /*06e0*/  @P3 HADD2.F32 R22, -RZ, R31.H0_H0 ;  /* 0x2000001fff163230 */ /* 0x000fe20000004100 */
[----:B------:R-:W-:Y:S05]  /*06f0*/  @!P4 BRA `(.L_x_0) ;  /* 0x000001900000c947 */ /* 0x000fea0003800000 */
[----:B------:R-:W-:Y:S02]  /*0700*/  FFMA.FTZ R28, R27, R27, R32 ;  /* 0x0000001b1b1c7223 */ /* 0x000fe40000010020 */
[----:B------:R-:W-:Y:S02]  /*0710*/  FFMA.FTZ R25, R26, R26, R25 ;  /* 0x0000001a1a197223 */ /* 0x000fe40000010019 */
[----:B------:R-:W-:Y:S01]  /*0720*/  FFMA.FTZ R24, R23, R23, R24 ;  /* 0x0000001717187223 */ /* 0x000fe20000010018 */
[----:B------:R-:W0:Y:S01]  /*0730*/  MUFU.SQRT R32, R28 ;  /* 0x0000001c00207308 */ /* 0x000e220000002000 */
[----:B------:R-:W-:-:S07]  /*0740*/  FFMA.FTZ R22, R21, R21, R22 ;  /* 0x0000001515167223 */ /* 0x000fce0000010016 */
[----:B------:R-:W1:Y:S08]  /*0750*/  MUFU.SQRT R33, R25 ;  /* 0x0000001900217308 */ /* 0x000e700000002000 */
[----:B------:R-:W2:Y:S01]  /*0760*/  MUFU.SQRT R29, R24 ;  /* 0x00000018001d7308 */ /* 0x000ea20000002000 */
[----:B0-----:R-:W-:-:S07]  /*0770*/  FADD.FTZ R32, R32, c[0x0][0xdbc] ;  /* 0x00036f0020207621 */ /* 0x001fce0000010000 */
[----:B------:R-:W0:Y:S01]  /*0780*/  MUFU.SQRT R31, R22 ;  /* 0x00000016001f7308 */ /* 0x000e220000002000 */
[----:B-1----:R-:W-:Y:S02]  /*0790*/  FADD.FTZ R33, R33, c[0x0][0xdbc] ;  /* 0x00036f0021217621 */ /* 0x002fe40000010000 */
[----:B--2---:R-:W-:-:S05]  /*07a0*/  FADD.FTZ R29, R29, c[0x0][0xdbc] ;  /* 0x00036f001d1d7621 */ /* 0x004fca0000010000 */
[----:B------:R-:W1:Y:S01]  /*07b0*/  MUFU.RCP R32, R32 ;  /* 0x0000002000207308 */ /* 0x000e620000001000 */
[----:B0-----:R-:W-:-:S07]  /*07c0*/  FADD.FTZ R31, R31, c[0x0][0xdbc] ;  /* 0x00036f001f1f7621 */ /* 0x001fce0000010000 */
[----:B------:R-:W0:Y:S08]  /*07d0*/  MUFU.RCP R33, R33 ;  /* 0x0000002100217308 */ /* 0x000e300000001000 */
[----:B------:R-:W2:Y:S01]  /*07e0*/  MUFU.RCP R34, R29 ;  /* 0x0000001d00227308 */ /* 0x000ea20000001000 */
[----:B-1----:R-:W-:-:S04]  /*07f0*/  FMUL.FTZ R27, R32, R27 ;  /* 0x0000001b201b7220 */ /* 0x002fc80000410000 */
[----:B------:R-:W-:-:S03]  /*0800*/  FFMA.FTZ R27, R20, c[0x0][0xdc8], R27 ;  /* 0x00037200141b7a23 */ /* 0x000fc6000001001b */
[----:B------:R-:W1:Y:S01]  /*0810*/  MUFU.RCP R36, R31 ;  /* 0x0000001f00247308 */ /* 0x000e620000001000 */
[----:B0-----:R-:W-:-:S04]  /*0820*/  FMUL.FTZ R26, R33, R26 ;  /* 0x0000001a211a7220 */ /* 0x001fc80000410000 */
[----:B------:R-:W-:Y:S02]  /*0830*/  FFMA.FTZ R26, R19, c[0x0][0xdc8], R26 ;  /* 0x00037200131a7a23 */ /* 0x000fe4000001001a */
[----:B--2---:R-:W-:-:S04]  /*0840*/  FMUL.FTZ R23, R34, R23 ;  /* 0x0000001722177220 */ /* 0x004fc80000410000 */
[----:B------:R-:W-:Y:S02]  /*0850*/  FFMA.FTZ R23, R18, c[0x0][0xdc8], R23 ;  /* 0x0003720012177a23 */ /* 0x000fe40000010017 */
[----:B-1----:R-:W-:-:S04]  /*0860*/  FMUL.FTZ R21, R36, R21 ;  /* 0x0000001524157220 */ /* 0x002fc80000410000 */
[----:B------:R-:W-:Y:S01]  /*0870*/  FFMA.FTZ R21, R0, c[0x0][0xdc8], R21 ;  /* 0x0003720000157a23 */ /* 0x000fe20000010015 */
[----:B------:R-:W-:Y:S05]  /*0880*/  BRA `(.L_x_1) ;  /* 0x0000018000007947 */ /* 0x000fea0003800000 */
.L_x_0:
[----:B------:R-:W-:Y:S02]  /*0890*/  FFMA.FTZ R27, R20, c[0x0][0xdc8], R27 ;  /* 0x00037200141b7a23 */ /* 0x000fe4000001001b */
[----:B------:R-:W-:Y:S02]  /*08a0*/  FFMA.FTZ R26, R19, c[0x0][0xdc8], R26 ;  /* 0x00037200131a7a23 */ /* 0x000fe4000001001a */
[----:B------:R-:W-:Y:S02]  /*08b0*/  FFMA.FTZ R23, R18, c[0x0][0xdc8], R23 ;  /* 0x0003720012177a23 */ /* 0x000fe40000010017 */
[----:B------:R-:W-:Y:S02]  /*08c0*/  FFMA.FTZ R21, R0, c[0x0][0xdc8], R21 ;  /* 0x0003720000157a23 */ /* 0x000fe40000010015 */
[----:B------:R-:W-:Y:S02]  /*08d0*/  FFMA.FTZ R28, R27, R27, R32 ;  /* 0x0000001b1b1c7223 */ /* 0x000fe40000010020 */
[----:B------:R-:W-:-:S02]  /*08e0*/  FFMA.FTZ R25, R26, R26, R25 ;  /* 0x0000001a1a197223 */ /* 0x000fc40000010019 */
        /* <DEDUP_REMOVED lines=13> */
[----:B-1----:R-:W-:-:S07]  /*09c0*/  FMUL.FTZ R27, R27, R34 ;  /* 0x000000221b1b7220 */ /* 0x002fce0000410000 */
[----:B------:R-:W1:Y:S01]  /*09d0*/  MUFU.RCP R36, R33 ;  /* 0x0000002100247308 */ /* 0x000e620000001000 */
[----:B0-----:R-:W-:Y:S02]  /*09e0*/  FMUL.FTZ R26, R26, R29 ;  /* 0x0000001d1a1a7220 */ /* 0x001fe40000410000 */
[----:B--2---:R-:W-:Y:S02]  /*09f0*/  FMUL.FTZ R23, R23, R32 ;  /* 0x0000002017177220 */ /* 0x004fe40000410000 */
[----:B-1----:R-:W-:-:S03]  /*0a00*/  FMUL.FTZ R21, R21, R36 ;  /* 0x0000002415157220 */ /* 0x002fc60000410000 */
.L_x_1:
[----:B------:R-:W-:Y:S01]  /*0a10*/  FFMA.FTZ R27, -R27, c[0x0][0xdc0], R20 ;  /* 0x000370001b1b7a23 */ /* 0x000fe20000010114 */
[----:B------:R-:W-:Y:S01]  /*0a20*/  @P0 F2FP.PACK_AB R28, RZ, R28 ;  /* 0x0000001cff1c023e */ /* 0x000fe200000000ff */
[----:B------:R-:W-:Y:S01]  /*0a30*/  FFMA.FTZ R26, -R26, c[0x0][0xdc0], R19 ;  /* 0x000370001a1a7a23 */ /* 0x000fe20000010113 */
[----:B------:R-:W-:Y:S01]  /*0a40*/  @P1 F2FP.PACK_AB R25, RZ, R25 ;  /* 0x00000019ff19123e */ /* 0x000fe200000000ff */
[----:B------:R-:W-:Y:S01]  /*0a50*/  FFMA.FTZ R23, -R23, c[0x0][0xdc0], R18 ;  /* 0x0003700017177a23 */ /* 0x000fe20000010112 */
[----:B------:R-:W-:Y:S01]  /*0a60*/  @P0 F2FP.PACK_AB R19, RZ, R27 ;  /* 0x0000001bff13023e */ /* 0x000fe200000000ff */
[----:B------:R-:W-:Y:S01]  /*0a70*/  FFMA.FTZ R21, -R21, c[0x0][0xdc0], R0 ;  /* 0x0003700015157a23 */ /* 0x000fe20000010100 */
[----:B------:R-:W-:Y:S01]  /*0a80*/  @P1 F2FP.PACK_AB R18, RZ, R26 ;  /* 0x0000001aff12123e */ /* 0x000fe200000000ff */
[----:B------:R-:W-:Y:S01]  /*0a90*/  ULDC UR5, c[0x0][0x0] ;  /* 0x0000000000057ab9 */ /* 0x000fe20000000800 */
[----:B------:R-:W-:Y:S01]  /*0aa0*/  @P2 F2FP.PACK_AB R0, RZ, R23 ;  /* 0x00000017ff00223e */ /* 0x000fe200000000ff */
[----:B------:R-:W-:Y:S01]  /*0ab0*/  @P0 STG.E.U16 [R16.64], R19 ;  /* 0x0000001310000986 */ /* 0x000fe2000c10150e */
[----:B------:R-:W-:Y:S01]  /*0ac0*/  ULEA UR4, UR5, UR4, 0x2 ;  /* 0x0000000405047291 */ /* 0x000fe2000f8e103f */
[----:B------:R-:W-:-:S02]  /*0ad0*/  @P2 F2FP.PACK_AB R24, RZ, R24 ;  /* 0x00000018ff18223e */ /* 0x000fc400000000ff */
[----:B------:R-:W-:Y:S01]  /*0ae0*/  @P0 STG.E.U16 [R14.64], R28 ;  /* 0x0000001c0e000986 */ /* 0x000fe2000c10150e */
[----:B------:R-:W-:Y:S01]  /*0af0*/  ULDC UR5, c[0x0][0x160] ;  /* 0x0000580000057ab9 */ /* 0x000fe20000000800 */
[----:B------:R-:W-:Y:S01]  /*0b00*/  @P3 F2FP.PACK_AB R22, RZ, R22 ;  /* 0x00000016ff16323e */ /* 0x000fe200000000ff */
[----:B------:R-:W-:Y:S01]  /*0b10*/  UISETP.GE.AND UP0, UPT, UR4, UR5, UPT ;  /* 0x000000050400728c */ /* 0x000fe2000bf06270 */
[----:B------:R0:W-:Y:S04]  /*0b20*/  @P1 STG.E.U16 [R12.64], R18 ;  /* 0x000000120c001986 */ /* 0x0001e8000c10150e */
[----:B------:R-:W-:Y:S01]  /*0b30*/  @P1 STG.E.U16 [R10.64], R25 ;  /* 0x000000190a001986 */ /* 0x000fe2000c10150e */
[----:B------:R-:W-:Y:S02]  /*0b40*/  PLOP3.LUT P0, PT, PT, PT, UP0, 0x80, 0x0 ;  /* 0x000000000000781c */ /* 0x000fe40003f0f008 */
[----:B0-----:R-:W-:-:S02]  /*0b50*/  PRMT R13, R0, 0x7610, R13 ;  /* 0x00007610000d7816 */ /* 0x001fc4000000000d */
[----:B------:R-:W-:-:S03]  /*0b60*/  @P3 F2FP.PACK_AB R0, RZ, R21 ;  /* 0x00000015ff00323e */ /* 0x000fc600000000ff */
[----:B------:R0:W-:Y:S04]  /*0b70*/  @P2 STG.E.U16 [R8.64], R13 ;  /* 0x0000000d08002986 */ /* 0x0001e8000c10150e */
[----:B------:R1:W-:Y:S01]  /*0b80*/  @P2 STG.E.U16 [R6.64], R24 ;  /* 0x0000001806002986 */ /* 0x0003e2000c10150e */
[----:B0-----:R-:W-:Y:S01]  /*0b90*/  PRMT R9, R0, 0x7610, R9 ;  /* 0x0000761000097816 */ /* 0x001fe20000000009 */
[----:B------:R-:W-:-:S04]  /*0ba0*/  IMAD.U32 R0, RZ, RZ, UR4 ;  /* 0x00000004ff007e24 */ /* 0x000fc8000f8e00ff */
[----:B------:R1:W-:Y:S01]  /*0bb0*/  @P3 STG.E.U16 [R4.64], R9 ;  /* 0x0000000904003986 */ /* 0x0003e2000c10150e */
[----:B------:R-:W-:-:S03]  /*0bc0*/  ISETP.LT.AND P1, PT, R0, UR9, PT ;  /* 0x0000000900007c0c */ /* 0x000fc6000bf21270 */
[----:B------:R1:W-:Y:S10]  /*0bd0*/  @P3 STG.E.U16 [R2.64], R22 ;  /* 0x0000001602003986 */ /* 0x0003f4000c10150e */
[----:B------:R-:W-:Y:S05]  /*0be0*/  @!P0 BRA P1, `(.L_x_2) ;  /* 0xfffff5a000008947 */ /* 0x000fea000083ffff */
[----:B------:R-:W-:Y:S05]  /*0bf0*/  EXIT ;  /* 0x000000000000794d */ /* 0x000fea0003800000 */
.L_x_3:
[----:B------:R-:W-:-:S00]  /*0c00*/  BRA `(.L_x_3) ;  /* 0xfffffff000007947 */ /* 0x000fc0000383ffff */
[----:B------:R-:W-:-:S00]  /*0c10*/  NOP ;  /* 0x0000000000007918 */ /* 0x000fc00000000000 */
        /* <DEDUP_REMOVED lines=14> */
.L_x_12:


//--------------------- .text._Z25multi_tensor_apply_kernelI18TensorListMetadataILi3EE14AdagradFunctorIfEJff13adagradMode_tfEEvlPViT_T0_DpT1_ --------------------------
	.section	.text._Z25multi_tensor_apply_kernelI18TensorListMetadataILi3EE14AdagradFunctorIfEJff13adagradMode_tfEEvlPViT_T0_DpT1_,"ax",@progbits
	.sectioninfo	@"SHI_REGISTERS=38"
	.align	128
        .global         _Z25multi_tensor_apply_kernelI18TensorListMetadataILi3EE14AdagradFunctorIfEJff13adagradMode_tfEEvlPViT_T0_DpT1_
        .type           _Z25multi_tensor_apply_kernelI18TensorListMetadataILi3EE14AdagradFunctorIfEJff13adagradMode_tfEEvlPViT_T0_DpT1_,@function
        .size           _Z25multi_tensor_apply_kernelI18TensorListMetadataILi3EE14AdagradFunctorIfEJff13adagradMode_tfEEvlPViT_T0_DpT1_,(.L_x_13 - _Z25multi_tensor_apply_kernelI18TensorListMetadataILi3EE14AdagradFunctorIfEJff13adagradMode_tfEEvlPViT_T0_DpT1_)
        .other          _Z25multi_tensor_apply_kernelI18TensorListMetadataILi3EE14AdagradFunctorIfEJff13adagradMode_tfEEvlPViT_T0_DpT1_,@"STO_CUDA_ENTRY STV_DEFAULT"
_Z25multi_tensor_apply_kernelI18TensorListMetadataILi3EE14AdagradFunctorIfEJff13adagradMode_tfEEvlPViT_T0_DpT1_:
.text._Z25multi_tensor_apply_kernelI18TensorListMetadataILi3EE14AdagradFunctorIfEJff13adagradMode_tfEEvlPViT_T0_DpT1_:
        /* <DEDUP_REMOVED lines=25> */
.L_x_6:
[----:B0--3--:R-:W-:Y:S01]  /*0190*/  IADD3 R3, R32, UR4, RZ ;  /* 0x0000000420037c10 */ /* 0x009fe2000fffe0ff */
[----:B------:R-:W-:-:S03]  /*01a0*/  IMAD.MOV.U32 R33, RZ, RZ, RZ ;  /* 0x000000ffff217224 */ /* 0x000fc600078e00ff */
[C---:B------:R-:W-:Y:S02]  /*01b0*/  ISETP.GE.AND P2, PT, R3.reuse, c[0x0][0x160], PT ;  /* 0x0000580003007a0c */ /* 0x040fe40003f46270 */
[C---:B------:R-:W-:Y:S02]  /*01c0*/  IADD3 R7, P0, R3.reuse, UR8, RZ ;  /* 0x0000000803077c10 */ /* 0x040fe4000ff1e0ff */
[C---:B------:R-:W-:Y:S02]  /*01d0*/  ISETP.LT.AND P2, PT, R3.reuse, UR9, !P2 ;  /* 0x0000000903007c0c */ /* 0x040fe4000d741270 */
[----:B------:R-:W-:Y:S01]  /*01e0*/  IADD3 R5, R3, c[0x0][0x0], RZ ;  /* 0x0000000003057a10 */ /* 0x000fe20007ffe0ff */
[----:B------:R-:W-:Y:S01]  /*01f0*/  IMAD.SHL.U32 R14, R7, 0x4, RZ ;  /* 0x00000004070e7824 */ /* 0x000fe200078e00ff */
[----:B------:R-:W-:Y:S02]  /*0200*/  LEA.HI.X.SX32 R0, R3, UR16, 0x1, P0 ;  /* 0x0000001003007c11 */ /* 0x000fe400080f0eff */
[----:B------:R-:W-:-:S02]  /*0210*/  IADD3 R8, R5, c[0x0][0x0], RZ ;  /* 0x0000000005087a10 */ /* 0x000fc40007ffe0ff */
[----:B------:R-:W-:Y:S02]  /*0220*/  ISETP.GE.AND P1, PT, R5, c[0x0][0x160], PT ;  /* 0x0000580005007a0c */ /* 0x000fe40003f26270 */
[----:B------:R-:W-:Y:S02]  /*0230*/  SHF.L.U64.HI R7, R7, 0x2, R0 ;  /* 0x0000000207077819 */ /* 0x000fe40000010200 */
[C---:B------:R-:W-:Y:S02]  /*0240*/  IADD3 R4, P3, R5.reuse, UR8, RZ ;  /* 0x0000000805047c10 */ /* 0x040fe4000ff7e0ff */
[----:B------:R-:W-:Y:S02]  /*0250*/  @P2 IADD3 R2, P0, R14, UR10, RZ ;  /* 0x0000000a0e022c10 */ /* 0x000fe4000ff1e0ff */
[----:B------:R-:W-:Y:S02]  /*0260*/  IADD3 R0, R8, c[0x0][0x0], RZ ;  /* 0x0000000008007a10 */ /* 0x000fe40007ffe0ff */
[----:B------:R-:W-:-:S02]  /*0270*/  ISETP.LT.AND P1, PT, R5, UR9, !P1 ;  /* 0x0000000905007c0c */ /* 0x000fc4000cf21270 */
[----:B------:R-:W-:Y:S02]  /*0280*/  @P2 IADD3.X R3, R7, UR11, RZ, P0, !PT ;  /* 0x0000000b07032c10 */ /* 0x000fe400087fe4ff */
[----:B------:R-:W-:Y:S02]  /*0290*/  LEA.HI.X.SX32 R5, R5, UR16, 0x1, P3 ;  /* 0x0000001005057c11 */ /* 0x000fe400098f0eff */
[----:B------:R-:W-:Y:S01]  /*02a0*/  ISETP.GE.AND P0, PT, R8, c[0x0][0x160], PT ;  /* 0x0000580008007a0c */ /* 0x000fe20003f06270 */
[----:B------:R0:W5:Y:S01]  /*02b0*/  @P2 LDG.E R33, [R2.64] ;  /* 0x0000000e02212981 */ /* 0x000162000c1e1900 */
[----:B------:R-:W-:Y:S01]  /*02c0*/  ISETP.GE.AND P3, PT, R0, c[0x0][0x160], PT ;  /* 0x0000580000007a0c */ /* 0x000fe20003f66270 */
[----:B------:R-:W-:Y:S01]  /*02d0*/  IMAD.SHL.U32 R22, R4, 0x4, RZ ;  /* 0x0000000404167824 */ /* 0x000fe200078e00ff */
[C---:B------:R-:W-:Y:S01]  /*02e0*/  IADD3 R6, P4, R8.reuse, UR8, RZ ;  /* 0x0000000808067c10 */ /* 0x040fe2000ff9e0ff */
[----:B------:R-:W-:Y:S01]  /*02f0*/  CS2R R20, SRZ ;  /* 0x0000000000147805 */ /* 0x000fe2000001ff00 */
[----:B------:R-:W-:Y:S01]  /*0300*/  ISETP.LT.AND P0, PT, R8, UR9, !P0 ;  /* 0x0000000908007c0c */ /* 0x000fe2000c701270 */
[----:B------:R-:W-:Y:S01]  /*0310*/  IMAD.MOV.U32 R23, RZ, RZ, RZ ;  /* 0x000000ffff177224 */ /* 0x000fe200078e00ff */
[C---:B------:R-:W-:Y:S01]  /*0320*/  ISETP.LT.AND P3, PT, R0.reuse, UR9, !P3 ;  /* 0x0000000900007c0c */ /* 0x040fe2000df61270 */
[----:B------:R-:W-:Y:S01]  /*0330*/  CS2R R24, SRZ ;  /* 0x0000000000187805 */ /* 0x000fe2000001ff00 */
[----:B------:R-:W-:-:S02]  /*0340*/  IADD3 R9, P5, R0, UR8, RZ ;  /* 0x0000000800097c10 */ /* 0x000fc4000ffbe0ff */
[----:B0-----:R-:W-:Y:S02]  /*0350*/  LEA.HI.X.SX32 R3, R8, UR16, 0x1, P4 ;  /* 0x0000001008037c11 */ /* 0x001fe4000a0f0eff */
[----:B------:R-:W-:Y:S01]  /*0360*/  SHF.L.U64.HI R5, R4, 0x2, R5 ;  /* 0x0000000204057819 */ /* 0x000fe20000010205 */
[C---:B------:R-:W-:Y:S01]  /*0370*/  IMAD.SHL.U32 R2, R9.reuse, 0x4, RZ ;  /* 0x0000000409027824 */ /* 0x040fe200078e00ff */
[----:B------:R-:W-:Y:S02]  /*0380*/  LEA.HI.X.SX32 R0, R0, UR16, 0x1, P5 ;  /* 0x0000001000007c11 */ /* 0x000fe4000a8f0eff */
[C---:B------:R-:W-:Y:S01]  /*0390*/  SHF.L.U64.HI R4, R6.reuse, 0x2, R3 ;  /* 0x0000000206047819 */ /* 0x040fe20000010203 */
[----:B------:R-:W-:Y:S01]  /*03a0*/  IMAD.SHL.U32 R6, R6, 0x4, RZ ;  /* 0x0000000406067824 */ /* 0x000fe200078e00ff */
[----:B------:R-:W-:Y:S02]  /*03b0*/  @P1 IADD3 R8, P5, R22, UR10, RZ ;  /* 0x0000000a16081c10 */ /* 0x000fe4000ffbe0ff */
[----:B------:R-:W-:-:S02]  /*03c0*/  SHF.L.U64.HI R3, R9, 0x2, R0 ;  /* 0x0000000209037819 */ /* 0x000fc40000010200 */
[----:B------:R-:W-:Y:S02]  /*03d0*/  @P1 IADD3.X R9, R5, UR11, RZ, P5, !PT ;  /* 0x0000000b05091c10 */ /* 0x000fe4000affe4ff */
[----:B------:R-:W-:Y:S02]  /*03e0*/  @P0 IADD3 R10, P4, R6, UR10, RZ ;  /* 0x0000000a060a0c10 */ /* 0x000fe4000ff9e0ff */
[----:B------:R-:W-:Y:S01]  /*03f0*/  @P3 IADD3 R12, P5, R2, UR10, RZ ;  /* 0x0000000a020c3c10 */ /* 0x000fe2000ffbe0ff */
[----:B------:R0:W5:Y:S01]  /*0400*/  @P1 LDG.E R24, [R8.64] ;  /* 0x0000000e08181981 */ /* 0x000162000c1e1900 */
[----:B------:R-:W-:Y:S02]  /*0410*/  @P0 IADD3.X R11, R4, UR11, RZ, P4, !PT ;  /* 0x0000000b040b0c10 */ /* 0x000fe4000a7fe4ff */
[----:B------:R-:W-:Y:S02]  /*0420*/  @P3 IADD3.X R13, R3, UR11, RZ, P5, !PT ;  /* 0x0000000b030d3c10 */ /* 0x000fe4000affe4ff */
[C---:B------:R-:W-:Y:S01]  /*0430*/  IADD3 R16, P4, R14.reuse, UR12, RZ ;  /* 0x0000000c0e107c10 */ /* 0x040fe2000ff9e0ff */
[----:B------:R1:W5:Y:S01]  /*0440*/  @P0 LDG.E R23, [R10.64] ;  /* 0x0000000e0a170981 */ /* 0x000362000c1e1900 */
[----:B------:R-:W-:-:S02]  /*0450*/  IADD3 R14, P5, R14, UR6, RZ ;  /* 0x000000060e0e7c10 */ /* 0x000fc4000ffbe0ff */
[C---:B------:R-:W-:Y:S01]  /*0460*/  IADD3.X R17, R7.reuse, UR13, RZ, P4, !PT ;  /* 0x0000000d07117c10 */ /* 0x040fe2000a7fe4ff */
[----:B------:R2:W5:Y:S01]  /*0470*/  @P3 LDG.E R21, [R12.64] ;  /* 0x0000000e0c153981 */ /* 0x000562000c1e1900 */
[----:B------:R-:W-:Y:S01]  /*0480*/  IADD3.X R15, R7, UR7, RZ, P5, !PT ;  /* 0x00000007070f7c10 */ /* 0x000fe2000affe4ff */
[----:B------:R-:W-:Y:S01]  /*0490*/  CS2R R18, SRZ ;  /* 0x0000000000127805 */ /* 0x000fe2000001ff00 */
[----:B------:R-:W-:Y:S01]  /*04a0*/  CS2R R26, SRZ ;  /* 0x00000000001a7805 */ /* 0x000fe2000001ff00 */
[----:B------:R-:W-:Y:S01]  /*04b0*/  IMAD.MOV.U32 R0, RZ, RZ, RZ ;  /* 0x000000ffff007224 */ /* 0x000fe200078e00ff */
[----:B------:R3:W5:Y:S01]  /*04c0*/  @P2 LDG.E R20, [R16.64] ;  /* 0x0000000e10142981 */ /* 0x000762000c1e1900 */
[----:B-1----:R-:W-:-:S03]  /*04d0*/  IADD3 R10, P5, R22, UR6, RZ ;  /* 0x00000006160a7c10 */ /* 0x002fc6000ffbe0ff */
[----:B------:R3:W5:Y:S01]  /*04e0*/  @P2 LDG.E R25, [R14.64] ;  /* 0x0000000e0e192981 */ /* 0x000762000c1e1900 */
[----:B--2---:R-:W-:Y:S02]  /*04f0*/  IADD3 R12, P4, R22, UR12, RZ ;  /* 0x0000000c160c7c10 */ /* 0x004fe4000ff9e0ff */
[C---:B------:R-:W-:Y:S02]  /*0500*/  IADD3.X R11, R5.reuse, UR7, RZ, P5, !PT ;  /* 0x00000007050b7c10 */ /* 0x040fe4000affe4ff */
[----:B------:R-:W-:Y:S02]  /*0510*/  IADD3.X R13, R5, UR13, RZ, P4, !PT ;  /* 0x0000000d050d7c10 */ /* 0x000fe4000a7fe4ff */
[C---:B0-----:R-:W-:Y:S01]  /*0520*/  IADD3 R8, P4, R6.reuse, UR12, RZ ;  /* 0x0000000c06087c10 */ /* 0x041fe2000ff9e0ff */
[----:B------:R-:W-:Y:S01]  /*0530*/  IMAD.MOV.U32 R22, RZ, RZ, RZ ;  /* 0x000000ffff167224 */ /* 0x000fe200078e00ff */
[----:B------:R-:W-:Y:S01]  /*0540*/  IADD3 R6, P5, R6, UR6, RZ ;  /* 0x0000000606067c10 */ /* 0x000fe2000ffbe0ff */
[----:B------:R3:W5:Y:S01]  /*0550*/  @P1 LDG.E R19, [R12.64] ;  /* 0x0000000e0c131981 */ /* 0x000762000c1e1900 */
[----:B------:R-:W-:-:S02]  /*0560*/  IADD3.X R9, R4, UR13, RZ, P4, !PT ;  /* 0x0000000d04097c10 */ /* 0x000fc4000a7fe4ff */
[----:B------:R-:W-:Y:S01]  /*0570*/  IADD3.X R7, R4, UR7, RZ, P5, !PT ;  /* 0x0000000704077c10 */ /* 0x000fe2000affe4ff */
[----:B------:R3:W5:Y:S01]  /*0580*/  @P1 LDG.E R27, [R10.64] ;  /* 0x0000000e0a1b1981 */ /* 0x000762000c1e1900 */
[----:B------:R-:W-:-:S03]  /*0590*/  IADD3 R4, P4, R2, UR12, RZ ;  /* 0x0000000c02047c10 */ /* 0x000fc6000ff9e0ff */
[----:B------:R3:W5:Y:S01]  /*05a0*/  @P0 LDG.E R18, [R8.64] ;  /* 0x0000000e08120981 */ /* 0x000762000c1e1900 */
[----:B------:R-:W-:Y:S02]  /*05b0*/  IADD3.X R5, R3, UR13, RZ, P4, !PT ;  /* 0x0000000d03057c10 */ /* 0x000fe4000a7fe4ff */
[----:B------:R-:W-:Y:S01]  /*05c0*/  ISETP.NE.AND P4, PT, RZ, c[0x0][0xdc4], PT ;  /* 0x00037100ff007a0c */ /* 0x000fe20003f85270 */
[----:B------:R3:W5:Y:S01]  /*05d0*/  @P0 LDG.E R26, [R6.64] ;  /* 0x0000000e061a0981 */ /* 0x000762000c1e1900 */
[----:B------:R-:W-:-:S03]  /*05e0*/  IADD3 R2, P5, R2, UR6, RZ ;  /* 0x0000000602027c10 */ /* 0x000fc6000ffbe0ff */
[----:B------:R3:W5:Y:S01]  /*05f0*/  @P3 LDG.E R0, [R4.64] ;  /* 0x0000000e04003981 */ /* 0x000762000c1e1900 */
[----:B------:R-:W-:-:S05]  /*0600*/  IADD3.X R3, R3, UR7, RZ, P5, !PT ;  /* 0x0000000703037c10 */ /* 0x000fca000affe4ff */
[----:B------:R3:W5:Y:S02]  /*0610*/  @P3 LDG.E R22, [R2.64] ;  /* 0x0000000e02163981 */ /* 0x000764000c1e1900 */
[----:B------:R-:W-:Y:S05]  /*0620*/  @!P4 BRA `(.L_x_4) ;  /* 0x000001900000c947 */ /* 0x000fea0003800000 */
[----:B-----5:R-:W-:Y:S02]  /*0630*/  FFMA.FTZ R25, R33, R33, R25 ;  /* 0x0000002121197223 */ /* 0x020fe40000010019 */
        /* <DEDUP_REMOVED lines=16> */
[----:B0-----:R-:W-:-:S04]  /*0740*/  FMUL.FTZ R23, R26, R23 ;  /* 0x000000171a177220 */ /* 0x001fc80000410000 */
[----:B------:R-:W-:Y:S02]  /*0750*/  FFMA.FTZ R23, R18, c[0x0][0xdc8], R23 ;  /* 0x0003720012177a23 */ /* 0x000fe40000010017 */
[----:B--2---:R-:W-:Y:S02]  /*0760*/  FMUL.FTZ R24, R35, R24 ;  /* 0x0000001823187220 */ /* 0x004fe40000410000 */
[----:B------:R-:W-:Y:S02]  /*0770*/  FFMA.FTZ R35, R20, c[0x0][0xdc8], R33 ;  /* 0x0003720014237a23 */ /* 0x000fe40000010021 */
[----:B------:R-:W-:Y:S02]  /*0780*/  FFMA.FTZ R24, R19, c[0x0][0xdc8], R24 ;  /* 0x0003720013187a23 */ /* 0x000fe40000010018 */
[----:B-1----:R-:W-:-:S04]  /*0790*/  FMUL.FTZ R21, R22, R21 ;  /* 0x0000001516157220 */ /* 0x002fc80000410000 */
[----:B------:R-:W-:Y:S01]  /*07a0*/  FFMA.FTZ R21, R0, c[0x0][0xdc8], R21 ;  /* 0x0003720000157a23 */ /* 0x000fe20000010015 */
[----:B------:R-:W-:Y:S05]  /*07b0*/  BRA `(.L_x_5) ;  /* 0x0000018000007947 */ /* 0x000fea0003800000 */
.L_x_4:
[----:B-----5:R-:W-:Y:S02]  /*07c0*/  FFMA.FTZ R24, R19, c[0x0][0xdc8], R24 ;  /* 0x0003720013187a23 */ /* 0x020fe40000010018 */
        /* <DEDUP_REMOVED lines=23> */
.L_x_5:
[----:B------:R-:W-:Y:S01]  /*0940*/  ULDC UR5, c[0x0][0x0] ;  /* 0x0000000000057ab9 */ /* 0x000fe20000000800 */
[----:B------:R-:W-:Y:S01]  /*0950*/  FFMA.FTZ R35, -R35, c[0x0][0xdc0], R20 ;  /* 0x0003700023237a23 */ /* 0x000fe20000010114 */
[----:B------:R-:W-:Y:S01]  /*0960*/  ULEA UR4, UR5, UR4, 0x2 ;  /* 0x0000000405047291 */ /* 0x000fe2000f8e103f */
[----:B------:R-:W-:Y:S02]  /*0970*/  FFMA.FTZ R19, -R24, c[0x0][0xdc0], R19 ;  /* 0x0003700018137a23 */ /* 0x000fe40000010113 */
[----:B------:R-:W-:Y:S01]  /*0980*/  ULDC UR5, c[0x0][0x160] ;  /* 0x0000580000057ab9 */ /* 0x000fe20000000800 */
[----:B------:R-:W-:Y:S01]  /*0990*/  FFMA.FTZ R23, -R23, c[0x0][0xdc0], R18 ;  /* 0x0003700017177a23 */ /* 0x000fe20000010112 */
[----:B------:R0:W-:Y:S01]  /*09a0*/  @P2 STG.E [R16.64], R35 ;  /* 0x0000002310002986 */ /* 0x0001e2000c10190e */
[----:B------:R-:W-:Y:S01]  /*09b0*/  FFMA.FTZ R21, -R21, c[0x0][0xdc0], R0 ;  /* 0x0003700015157a23 */ /* 0x000fe20000010100 */
[----:B------:R-:W-:Y:S01]  /*09c0*/  UISETP.GE.AND UP0, UPT, UR4, UR5, UPT ;  /* 0x000000050400728c */ /* 0x000fe2000bf06270 */
[----:B------:R-:W-:Y:S01]  /*09d0*/  IMAD.U32 R0, RZ, RZ, UR4 ;  /* 0x00000004ff007e24 */ /* 0x000fe2000f8e00ff */
[----:B------:R0:W-:Y:S04]  /*09e0*/  @P2 STG.E [R14.64], R25 ;  /* 0x000000190e002986 */ /* 0x0001e8000c10190e */
[----:B------:R0:W-:Y:S04]  /*09f0*/  @P1 STG.E [R12.64], R19 ;  /* 0x000000130c001986 */ /* 0x0001e8000c10190e */
[----:B------:R0:W-:Y:S01]  /*0a00*/  @P1 STG.E [R10.64], R27 ;  /* 0x0000001b0a001986 */ /* 0x0001e2000c10190e */
[----:B------:R-:W-:-:S03]  /*0a10*/  ISETP.LT.AND P1, PT, R0, UR9, PT ;  /* 0x0000000900007c0c */ /* 0x000fc6000bf21270 */
[----:B------:R0:W-:Y:S04]  /*0a20*/  @P0 STG.E [R8.64], R23 ;  /* 0x0000001708000986 */ /* 0x0001e8000c10190e */
[----:B------:R0:W-:Y:S01]  /*0a30*/  @P0 STG.E [R6.64], R29 ;  /* 0x0000001d06000986 */ /* 0x0001e2000c10190e */
[----:B------:R-:W-:-:S03]  /*0a40*/  PLOP3.LUT P0, PT, PT, PT, UP0, 0x80, 0x0 ;  /* 0x000000000000781c */ /* 0x000fc60003f0f008 */
[----:B------:R0:W-:Y:S04]  /*0a50*/  @P3 STG.E [R4.64], R21 ;  /* 0x0000001504003986 */ /* 0x0001e8000c10190e */
[----:B------:R0:W-:Y:S06]  /*0a60*/  @P3 STG.E [R2.64], R31 ;  /* 0x0000001f02003986 */ /* 0x0001ec000c10190e */
[----:B------:R-:W-:Y:S05]  /*0a70*/  @!P0 BRA P1, `(.L_x_6) ;  /* 0xfffff71000008947 */ /* 0x000fea000083ffff */
[----:B------:R-:W-:Y:S05]  /*0a80*/  EXIT ;  /* 0x000000000000794d */ /* 0x000fea0003800000 */
.L_x_7:
        /* <DEDUP_REMOVED lines=15> */
.L_x_13:


//--------------------- .text._Z25multi_tensor_apply_kernelI18TensorListMetadataILi3EE14AdagradFunctorIdEJff13adagradMode_tfEEvlPViT_T0_DpT1_ --------------------------
	.section	.text._Z25multi_tensor_apply_kernelI18TensorListMetadataILi3EE14AdagradFunctorIdEJff13adagradMode_tfEEvlPViT_T0_DpT1_,"ax",@progbits
	.sectioninfo	@"SHI_REGISTERS=40"
	.align	128
        .global         _Z25multi_tensor_apply_kernelI18TensorListMetadataILi3EE14AdagradFunctorIdEJff13adagradMode_tfEEvlPViT_T0_DpT1_
        .type           _Z25multi_tensor_apply_kernelI18TensorListMetadataILi3EE14AdagradFunctorIdEJff13adagradMode_tfEEvlPViT_T0_DpT1_,@function
        .size           _Z25multi_tensor_apply_kernelI18TensorListMetadataILi3EE14AdagradFunctorIdEJff13adagradMode_tfEEvlPViT_T0_DpT1_,(.L_x_14 - _Z25multi_tensor_apply_kernelI18TensorListMetadataILi3EE14AdagradFunctorIdEJff13adagradMode_tfEEvlPViT_T0_DpT1_)
        .other          _Z25multi_tensor_apply_kernelI18TensorListMetadataILi3EE14AdagradFunctorIdEJff13adagradMode_tfEEvlPViT_T0_DpT1_,@"STO_CUDA_ENTRY STV_DEFAULT"
_Z25multi_tensor_apply_kernelI18TensorListMetadataILi3EE14AdagradFunctorIdEJff13adagradMode_tfEEvlPViT_T0_DpT1_:
.text._Z25multi_tensor_apply_kernelI18TensorListMetadataILi3EE14AdagradFunctorIdEJff13adagradMode_tfEEvlPViT_T0_DpT1_:
        /* <DEDUP_REMOVED lines=25> */
.L_x_10:
[----:B0-----:R-:W-:-:S04]  /*0190*/  IADD3 R2, R37, UR4, RZ ;  /* 0x0000000425027c10 */ /* 0x001fc8000fffe0ff */
[C---:B------:R-:W-:Y:S02]  /*01a0*/  ISETP.GE.AND P2, PT, R2.reuse, c[0x0][0x160], PT ;  /* 0x0000580002007a0c */ /* 0x040fe40003f46270 */
[C---:B------:R-:W-:Y:S02]  /*01b0*/  IADD3 R5, P0, R2.reuse, UR8, RZ ;  /* 0x0000000802057c10 */ /* 0x040fe4000ff1e0ff */
[C---:B------:R-:W-:Y:S02]  /*01c0*/  ISETP.LT.AND P2, PT, R2.reuse, UR9, !P2 ;  /* 0x0000000902007c0c */ /* 0x040fe4000d741270 */
[C---:B------:R-:W-:Y:S01]  /*01d0*/  LEA.HI.X.SX32 R0, R2.reuse, UR16, 0x1, P0 ;  /* 0x0000001002007c11 */ /* 0x040fe200080f0eff */
[C---:B------:R-:W-:Y:S01]  /*01e0*/  IMAD.SHL.U32 R4, R5.reuse, 0x8, RZ ;  /* 0x0000000805047824 */ /* 0x040fe200078e00ff */
[----:B------:R-:W-:Y:S02]  /*01f0*/  IADD3 R2, R2, c[0x0][0x0], RZ ;  /* 0x0000000002027a10 */ /* 0x000fe40007ffe0ff */
[----:B------:R-:W-:-:S02]  /*0200*/  SHF.L.U64.HI R5, R5, 0x3, R0 ;  /* 0x0000000305057819 */ /* 0x000fc40000010200 */
[C---:B------:R-:W-:Y:S02]  /*0210*/  ISETP.GE.AND P3, PT, R2.reuse, c[0x0][0x160], PT ;  /* 0x0000580002007a0c */ /* 0x040fe40003f66270 */
[C---:B------:R-:W-:Y:S02]  /*0220*/  IADD3 R6, R2.reuse, c[0x0][0x0], RZ ;  /* 0x0000000002067a10 */ /* 0x040fe40007ffe0ff */
[----:B------:R-:W-:Y:S02]  /*0230*/  ISETP.LT.AND P3, PT, R2, UR9, !P3 ;  /* 0x0000000902007c0c */ /* 0x000fe4000df61270 */
[----:B------:R-:W-:Y:S02]  /*0240*/  @P2 IADD3 R22, P0, R4, UR10, RZ ;  /* 0x0000000a04162c10 */ /* 0x000fe4000ff1e0ff */
[----:B------:R-:W-:Y:S02]  /*0250*/  ISETP.GE.AND P4, PT, R6, c[0x0][0x160], PT ;  /* 0x0000580006007a0c */ /* 0x000fe40003f86270 */
[----:B------:R-:W-:-:S02]  /*0260*/  @P2 IADD3.X R23, R5, UR11, RZ, P0, !PT ;  /* 0x0000000b05172c10 */ /* 0x000fc400087fe4ff */
[----:B------:R-:W-:Y:S02]  /*0270*/  IADD3 R0, P1, R2, UR8, RZ ;  /* 0x0000000802007c10 */ /* 0x000fe4000ff3e0ff */
[----:B------:R-:W-:Y:S02]  /*0280*/  ISETP.LT.AND P4, PT, R6, UR9, !P4 ;  /* 0x0000000906007c0c */ /* 0x000fe4000e781270 */
[----:B------:R-:W2:Y:S01]  /*0290*/  @P2 LDG.E.64 R22, [R22.64] ;  /* 0x0000000e16162981 */ /* 0x000ea2000c1e1b00 */
[----:B------:R-:W-:Y:S01]  /*02a0*/  LEA.HI.X.SX32 R3, R2, UR16, 0x1, P1 ;  /* 0x0000001002037c11 */ /* 0x000fe200088f0eff */
[----:B------:R-:W-:Y:S01]  /*02b0*/  IMAD.SHL.U32 R8, R0, 0x8, RZ ;  /* 0x0000000800087824 */ /* 0x000fe200078e00ff */
[----:B------:R-:W-:Y:S02]  /*02c0*/  IADD3 R13, P1, R6, UR8, RZ ;  /* 0x00000008060d7c10 */ /* 0x000fe4000ff3e0ff */
[----:B------:R-:W-:Y:S02]  /*02d0*/  SHF.L.U64.HI R0, R0, 0x3, R3 ;  /* 0x0000000300007819 */ /* 0x000fe40000010203 */
[----:B------:R-:W-:Y:S01]  /*02e0*/  @P3 IADD3 R14, P0, R8, UR10, RZ ;  /* 0x0000000a080e3c10 */ /* 0x000fe2000ff1e0ff */
[----:B------:R-:W-:Y:S01]  /*02f0*/  IMAD.SHL.U32 R12, R13, 0x8, RZ ;  /* 0x000000080d0c7824 */ /* 0x000fe200078e00ff */
[----:B------:R-:W-:-:S02]  /*0300*/  LEA.HI.X.SX32 R2, R6, UR16, 0x1, P1 ;  /* 0x0000001006027c11 */ /* 0x000fc400088f0eff */
[----:B------:R-:W-:Y:S02]  /*0310*/  @P3 IADD3.X R15, R0, UR11, RZ, P0, !PT ;  /* 0x0000000b000f3c10 */ /* 0x000fe400087fe4ff */
[----:B------:R-:W-:Y:S02]  /*0320*/  SHF.L.U64.HI R13, R13, 0x3, R2 ;  /* 0x000000030d0d7819 */ /* 0x000fe40000010202 */
[----:B------:R-:W-:Y:S02]  /*0330*/  @P4 IADD3 R20, P0, R12, UR10, RZ ;  /* 0x0000000a0c144c10 */ /* 0x000fe4000ff1e0ff */
[----:B------:R-:W-:Y:S01]  /*0340*/  IADD3 R2, R6, c[0x0][0x0], RZ ;  /* 0x0000000006027a10 */ /* 0x000fe20007ffe0ff */
[----:B------:R-:W3:Y:S01]  /*0350*/  @P3 LDG.E.64 R14, [R14.64] ;  /* 0x0000000e0e0e3981 */ /* 0x000ee2000c1e1b00 */
[----:B------:R-:W-:Y:S02]  /*0360*/  @P4 IADD3.X R21, R13, UR11, RZ, P0, !PT ;  /* 0x0000000b0d154c10 */ /* 0x000fe400087fe4ff */
[----:B------:R-:W-:-:S04]  /*0370*/  ISETP.GE.AND P5, PT, R2, c[0x0][0x160], PT ;  /* 0x0000580002007a0c */ /* 0x000fc80003fa6270 */
[----:B------:R-:W4:Y:S01]  /*0380*/  @P4 LDG.E.64 R20, [R20.64] ;  /* 0x0000000e14144981 */ /* 0x000f22000c1e1b00 */
[C---:B------:R-:W-:Y:S02]  /*0390*/  ISETP.LT.AND P5, PT, R2.reuse, UR9, !P5 ;  /* 0x0000000902007c0c */ /* 0x040fe4000efa1270 */
[----:B------:R-:W-:-:S04]  /*03a0*/  IADD3 R17, P0, R2, UR8, RZ ;  /* 0x0000000802117c10 */ /* 0x000fc8000ff1e0ff */
[----:B------:R-:W-:Y:S01]  /*03b0*/  LEA.HI.X.SX32 R2, R2, UR16, 0x1, P0 ;  /* 0x0000001002027c11 */ /* 0x000fe200080f0eff */
[----:B------:R-:W-:-:S03]  /*03c0*/  IMAD.SHL.U32 R16, R17, 0x8, RZ ;  /* 0x0000000811107824 */ /* 0x000fc600078e00ff */
[----:B------:R-:W-:Y:S02]  /*03d0*/  SHF.L.U64.HI R17, R17, 0x3, R2 ;  /* 0x0000000311117819 */ /* 0x000fe40000010202 */
[----:B------:R-:W-:Y:S02]  /*03e0*/  IADD3 R2, P0, R4, UR12, RZ ;  /* 0x0000000c04027c10 */ /* 0x000fe4000ff1e0ff */
[----:B------:R-:W-:Y:S02]  /*03f0*/  @P5 IADD3 R18, P1, R16, UR10, RZ ;  /* 0x0000000a10125c10 */ /* 0x000fe4000ff3e0ff */
[----:B------:R-:W-:Y:S02]  /*0400*/  IADD3.X R3, R5, UR13, RZ, P0, !PT ;  /* 0x0000000d05037c10 */ /* 0x000fe400087fe4ff */
[----:B------:R-:W-:-:S03]  /*0410*/  @P5 IADD3.X R19, R17, UR11, RZ, P1, !PT ;  /* 0x0000000b11135c10 */ /* 0x000fc60008ffe4ff */
[----:B------:R-:W5:Y:S01]  /*0420*/  @P2 LDG.E.64 R26, [R2.64] ;  /* 0x0000000e021a2981 */ /* 0x000f62000c1e1b00 */
[----:B------:R-:W-:-:S03]  /*0430*/  IADD3 R4, P0, R4, UR6, RZ ;  /* 0x0000000604047c10 */ /* 0x000fc6000ff1e0ff */
[----:B------:R-:W5:Y:S01]  /*0440*/  @P5 LDG.E.64 R18, [R18.64] ;  /* 0x0000000e12125981 */ /* 0x000f62000c1e1b00 */
[----:B------:R-:W-:-:S05]  /*0450*/  IADD3.X R5, R5, UR7, RZ, P0, !PT ;  /* 0x0000000705057c10 */ /* 0x000fca00087fe4ff */
[----:B------:R-:W5:Y:S01]  /*0460*/  @P2 LDG.E.64 R28, [R4.64] ;  /* 0x0000000e041c2981 */ /* 0x000f62000c1e1b00 */
[----:B------:R-:W-:-:S04]  /*0470*/  IADD3 R6, P0, R8, UR12, RZ ;  /* 0x0000000c08067c10 */ /* 0x000fc8000ff1e0ff */
[----:B------:R-:W-:Y:S02]  /*0480*/  IADD3.X R7, R0, UR13, RZ, P0, !PT ;  /* 0x0000000d00077c10 */ /* 0x000fe400087fe4ff */
[----:B------:R-:W-:-:S03]  /*0490*/  IADD3 R8, P0, R8, UR6, RZ ;  /* 0x0000000608087c10 */ /* 0x000fc6000ff1e0ff */
[----:B------:R-:W5:Y:S01]  /*04a0*/  @P3 LDG.E.64 R30, [R6.64] ;  /* 0x0000000e061e3981 */ /* 0x000f62000c1e1b00 */
[----:B------:R-:W-:Y:S02]  /*04b0*/  IADD3.X R9, R0, UR7, RZ, P0, !PT ;  /* 0x0000000700097c10 */ /* 0x000fe400087fe4ff */
[----:B------:R-:W-:-:S03]  /*04c0*/  PLOP3.LUT P6, PT, PT, PT, PT, 0x80, 0x0 ;  /* 0x000000000000781c */ /* 0x000fc60003fcf070 */
[----:B------:R-:W5:Y:S01]  /*04d0*/  @P3 LDG.E.64 R24, [R8.64] ;  /* 0x0000000e08183981 */ /* 0x000f62000c1e1b00 */
[----:B--2---:R-:W0:Y:S01]  /*04e0*/  @P2 DSETP.GEU.AND P0, PT, |R22|, c[0x2][0x8], PT ;  /* 0x008002001600262a */ /* 0x004e220003f0e200 */
[----:B------:R-:W1:Y:S05]  /*04f0*/  @P2 F2F.F32.F64 R0, R22 ;  /* 0x0000001600002310 */ /* 0x000e6a0000301000 */
[----:B0-----:R-:W-:Y:S02]  /*0500*/  @P2 PLOP3.LUT P6, PT, P0, PT, PT, 0x80, 0x0 ;  /* 0x000000000000281c */ /* 0x001fe400007cf070 */
[----:B------:R-:W-:-:S11]  /*0510*/  PLOP3.LUT P0, PT, PT, PT, PT, 0x80, 0x0 ;  /* 0x000000000000781c */ /* 0x000fd60003f0f070 */
[----:B-1----:R-:W-:Y:S01]  /*0520*/  @!P6 FMUL R0, R0, 1.175494350822287508e-38 ;  /* 0x008000000000e820 */ /* 0x002fe20000400000 */
[----:B------:R-:W-:Y:S01]  /*0530*/  IADD3 R10, P6, R12, UR12, RZ ;  /* 0x0000000c0c0a7c10 */ /* 0x000fe2000ffde0ff */
[----:B---3--:R-:W0:Y:S01]  /*0540*/  @P3 DSETP.GEU.AND P1, PT, |R14|, c[0x2][0x8], PT ;  /* 0x008002000e00362a */ /* 0x008e220003f2e200 */
[----:B------:R-:W1:Y:S02]  /*0550*/  @P3 F2F.F32.F64 R32, R14 ;  /* 0x0000000e00203310 */ /* 0x000e640000301000 */
[----:B------:R-:W-:-:S03]  /*0560*/  IADD3.X R11, R13, UR13, RZ, P6, !PT ;  /* 0x0000000d0d0b7c10 */ /* 0x000fc6000b7fe4ff */
[----:B----4-:R2:W3:Y:S01]  /*0570*/  @P4 DSETP.GEU.AND P6, PT, |R20|, c[0x2][0x8], PT ;  /* 0x008002001400462a */ /* 0x0104e20003fce200 */
[----:B0-----:R-:W-:Y:S02]  /*0580*/  @P3 PLOP3.LUT P0, PT, P1, PT, PT, 0x80, 0x0 ;  /* 0x000000000000381c */ /* 0x001fe40000f0f070 */
[----:B------:R2:W0:Y:S01]  /*0590*/  @P4 F2F.F32.F64 R33, R20 ;  /* 0x0000001400214310 */ /* 0x0004220000301000 */
[----:B------:R-:W-:Y:S01]  /*05a0*/  IADD3 R12, P1, R12, UR6, RZ ;  /* 0x000000060c0c7c10 */ /* 0x000fe2000ff3e0ff */
[----:B--2---:R-:W2:Y:S03]  /*05b0*/  @P4 LDG.E.64 R20, [R10.64] ;  /* 0x0000000e0a144981 */ /* 0x004ea6000c1e1b00 */
[----:B------:R-:W-:Y:S02]  /*05c0*/  IADD3.X R13, R13, UR7, RZ, P1, !PT ;  /* 0x000000070d0d7c10 */ /* 0x000fe40008ffe4ff */
[----:B------:R-:W-:-:S02]  /*05d0*/  PLOP3.LUT P1, PT, PT, PT, PT, 0x80, 0x0 ;  /* 0x000000000000781c */ /* 0x000fc40003f2f070 */
[----:B---3--:R-:W-:Y:S02]  /*05e0*/  @P4 PLOP3.LUT P1, PT, P6, PT, PT, 0x80, 0x0 ;  /* 0x000000000000481c */ /* 0x008fe4000372f070 */
[----:B-1----:R-:W-:Y:S01]  /*05f0*/  @!P0 FMUL R32, R32, 1.175494350822287508e-38 ;  /* 0x0080000020208820 */ /* 0x002fe20000400000 */
[C---:B------:R-:W-:Y:S01]  /*0600*/  IADD3 R14, P0, R16.reuse, UR12, RZ ;  /* 0x0000000c100e7c10 */ /* 0x040fe2000ff1e0ff */
[----:B------:R-:W3:Y:S01]  /*0610*/  @P4 LDG.E.64 R22, [R12.64] ;  /* 0x0000000e0c164981 */ /* 0x000ee2000c1e1b00 */
[----:B------:R-:W-:Y:S02]  /*0620*/  IADD3 R16, P6, R16, UR6, RZ ;  /* 0x0000000610107c10 */ /* 0x000fe4000ffde0ff */
[C---:B------:R-:W-:Y:S01]  /*0630*/  IADD3.X R15, R17.reuse, UR13, RZ, P0, !PT ;  /* 0x0000000d110f7c10 */ /* 0x040fe200087fe4ff */
[----:B-----5:R1:W4:Y:S01]  /*0640*/  @P2 F2F.F32.F64 R35, R26 ;  /* 0x0000001a00232310 */ /* 0x0203220000301000 */
[----:B------:R-:W-:-:S03]  /*0650*/  IADD3.X R17, R17, UR7, RZ, P6, !PT ;  /* 0x0000000711117c10 */ /* 0x000fc6000b7fe4ff */
[----:B------:R1:W-:Y:S01]  /*0660*/  @P2 DSETP.GEU.AND P6, PT, |R26|, c[0x2][0x8], PT ;  /* 0x008002001a00262a */ /* 0x0003e20003fce200 */
[----:B0-----:R-:W-:-:S03]  /*0670*/  @!P1 FMUL R33, R33, 1.175494350822287508e-38 ;  /* 0x0080000021219820 */ /* 0x001fc60000400000 */
[----:B------:R-:W0:Y:S01]  /*0680*/  @P5 DSETP.GEU.AND P1, PT, |R18|, c[0x2][0x8], PT ;  /* 0x008002001200562a */ /* 0x000e220003f2e200 */
[----:B-1----:R-:W5:Y:S01]  /*0690*/  @P5 LDG.E.64 R26, [R14.64] ;  /* 0x0000000e0e1a5981 */ /* 0x002f62000c1e1b00 */
[----:B------:R-:W-:-:S04]  /*06a0*/  PLOP3.LUT P0, PT, PT, PT, PT, 0x80, 0x0 ;  /* 0x000000000000781c */ /* 0x000fc80003f0f070 */
[----:B0-----:R-:W-:Y:S02]  /*06b0*/  @P5 PLOP3.LUT P0, PT, P1, PT, PT, 0x80, 0x0 ;  /* 0x000000000000581c */ /* 0x001fe40000f0f070 */
[----:B------:R-:W-:Y:S01]  /*06c0*/  PLOP3.LUT P1, PT, PT, PT, PT, 0x80, 0x0 ;  /* 0x000000000000781c */ /* 0x000fe20003f2f070 */
[----:B------:R0:W1:Y:S01]  /*06d0*/  @P2 F2F.F32.F64 R34, R28 ;  /* 0x0000001c00222310 */ /* 0x0000620000301000 */
[----:B------:R-:W-:Y:S01]  /*06e0*/  @P2 PLOP3.LUT P1, PT, P6, PT, PT, 0x80, 0x0 ;  /* 0x000000000000281c */ /* 0x000fe2000372f070 */
[----:B------:R0:W0:Y:S02]  /*06f0*/  @P2 DSETP.GEU.AND P6, PT, |R28|, c[0x2][0x8], PT ;  /* 0x008002001c00262a */ /* 0x0000240003fce200 */
[----:B0-----:R-:W5:Y:S10]  /*0700*/  @P5 LDG.E.64 R28, [R16.64] ;  /* 0x0000000e101c5981 */ /* 0x001f74000c1e1b00 */
[----:B----4-:R-:W-:Y:S01]  /*0710*/  @!P1 FMUL R35, R35, 1.175494350822287508e-38 ;  /* 0x0080000023239820 */ /* 0x010fe20000400000 */
[----:B------:R-:W-:-:S02]  /*0720*/  PLOP3.LUT P1, PT, PT, PT, PT, 0x80, 0x0 ;  /* 0x000000000000781c */ /* 0x000fc40003f2f070 */
[----:B------:R-:W-:Y:S01]  /*0730*/  @P2 PLOP3.LUT P1, PT, P6, PT, PT, 0x80, 0x0 ;  /* 0x000000000000281c */ /* 0x000fe2000372f070 */
[----:B------:R-:W0:Y:S01]  /*0740*/  @P3 DSETP.GEU.AND P6, PT, |R30|, c[0x2][0x8], PT ;  /* 0x008002001e00362a */ /* 0x000e220003fce200 */
[----:B------:R-:W4:Y:S11]  /*0750*/  @P3 F2F.F32.F64 R36, R30 ;  /* 0x0000001e00243310 */ /* 0x000f360000301000 */
[----:B-1----:R-:W-:Y:S01]  /*0760*/  @!P1 FMUL R34, R34, 1.175494350822287508e-38 ;  /* 0x0080000022229820 */ /* 0x002fe20000400000 */
[----:B------:R-:W-:-:S02]  /*0770*/  PLOP3.LUT P1, PT, PT, PT, PT, 0x80, 0x0 ;  /* 0x000000000000781c */ /* 0x000fc40003f2f070 */
[----:B0-----:R-:W-:Y:S01]  /*0780*/  @P3 PLOP3.LUT P1, PT, P6, PT, PT, 0x80, 0x0 ;  /* 0x000000000000381c */ /* 0x001fe2000372f070 */
[----:B------:R0:W1:Y:S02]  /*0790*/  @P3 DSETP.GEU.AND P6, PT, |R24|, c[0x2][0x8], PT ;  /* 0x008002001800362a */ /* 0x0000640003fce200 */
[----:B0-----:R-:W0:Y:S10]  /*07a0*/  @P3 F2F.F32.F64 R24, R24 ;  /* 0x0000001800183310 */ /* 0x001e340000301000 */
[----:B----4-:R-:W-:Y:S01]  /*07b0*/  @!P1 FMUL R36, R36, 1.175494350822287508e-38 ;  /* 0x0080000024249820 */ /* 0x010fe20000400000 */
[----:B------:R-:W-:-:S02]  /*07c0*/  PLOP3.LUT P1, PT, PT, PT, PT, 0x80, 0x0 ;  /* 0x000000000000781c */ /* 0x000fc40003f2f070 */
[----:B-1----:R-:W-:Y:S01]  /*07d0*/  @P3 PLOP3.LUT P1, PT, P6, PT, PT, 0x80, 0x0 ;  /* 0x000000000000381c */ /* 0x002fe2000372f070 */
[----:B------:R-:W1:-:S12]  /*07e0*/  @P5 F2F.F32.F64 R31, R18 ;  /* 0x00000012001f5310 */ /* 0x000e580000301000 */
[----:B0-----:R-:W-:Y:S01]  /*07f0*/  @!P1 FMUL R24, R24, 1.175494350822287508e-38 ;  /* 0x0080000018189820 */ /* 0x001fe20000400000 */
[----:B------:R-:W-:Y:S01]  /*0800*/  PLOP3.LUT P1, PT, PT, PT, PT, 0x80, 0x0 ;  /* 0x000000000000781c */ /* 0x000fe20003f2f070 */
[----:B-1----:R-:W-:Y:S01]  /*0810*/  @!P0 FMUL R31, R31, 1.175494350822287508e-38 ;  /* 0x008000001f1f8820 */ /* 0x002fe20000400000 */
[----:B------:R-:W-:Y:S01]  /*0820*/  PLOP3.LUT P0, PT, PT, PT, PT, 0x80, 0x0 ;  /* 0x000000000000781c */ /* 0x000fe20003f0f070 */
[----:B------:R-:W-:Y:S02]  /*0830*/  IMAD.MOV.U32 R25, RZ, RZ, RZ ;  /* 0x000000ffff197224 */ /* 0x000fe400078e00ff */
[----:B------:R-:W-:Y:S01]  /*0840*/  @P2 IMAD.MOV.U32 R25, RZ, RZ, R0 ;  /* 0x000000ffff192224 */ /* 0x000fe200078e0000 */
[----:B------:R-:W-:Y:S01]  /*0850*/  CS2R R18, SRZ ;  /* 0x0000000000127805 */ /* 0x000fe2000001ff00 */
[----:B------:R-:W-:Y:S01]  /*0860*/  IMAD.MOV.U32 R0, RZ, RZ, RZ ;  /* 0x000000ffff007224 */ /* 0x000fe200078e00ff */
[----:B------:R-:W-:Y:S01]  /*0870*/  @P3 MOV R0, R32 ;  /* 0x0000002000003202 */ /* 0x000fe20000000f00 */
[----:B------:R-:W-:-:S02]  /*0880*/  IMAD.MOV.U32 R32, RZ, RZ, RZ ;  /* 0x000000ffff207224 */ /* 0x000fc400078e00ff */
[----:B------:R-:W-:Y:S02]  /*0890*/  @P4 IMAD.MOV.U32 R32, RZ, RZ, R33 ;  /* 0x000000ffff204224 */ /* 0x000fe400078e0021 */
[----:B------:R-:W-:Y:S01]  /*08a0*/  @P3 IMAD.MOV.U32 R19, RZ, RZ, R36 ;  /* 0x000000ffff133224 */ /* 0x000fe200078e0024 */
[----:B--2---:R-:W0:Y:S01]  /*08b0*/  @P4 DSETP.GEU.AND P6, PT, |R20|, c[0x2][0x8], PT ;  /* 0x008002001400462a */ /* 0x004e220003fce200 */
[----:B------:R-:W1:Y:S05]  /*08c0*/  @P4 F2F.F32.F64 R30, R20 ;  /* 0x00000014001e4310 */ /* 0x000e6a0000301000 */
[----:B0-----:R-:W-:Y:S01]  /*08d0*/  @P4 PLOP3.LUT P1, PT, P6, PT, PT, 0x80, 0x0 ;  /* 0x000000000000481c */ /* 0x001fe2000372f070 */
[----:B---3--:R0:W2:-:S02]  /*08e0*/  @P4 DSETP.GEU.AND P6, PT, |R22|, c[0x2][0x8], PT ;  /* 0x008002001600462a */ /* 0x0080840003fce200 */
[----:B0-----:R-:W0:Y:S10]  /*08f0*/  @P4 F2F.F32.F64 R22, R22 ;  /* 0x0000001600164310 */ /* 0x001e340000301000 */
[----:B-1----:R-:W-:Y:S01]  /*0900*/  @!P1 FMUL R30, R30, 1.175494350822287508e-38 ;  /* 0x008000001e1e9820 */ /* 0x002fe20000400000 */
[----:B------:R-:W-:-:S02]  /*0910*/  PLOP3.LUT P1, PT, PT, PT, PT, 0x80, 0x0 ;  /* 0x000000000000781c */ /* 0x000fc40003f2f070 */
[----:B--2---:R-:W-:Y:S01]  /*0920*/  @P4 PLOP3.LUT P1, PT, P6, PT, PT, 0x80, 0x0 ;  /* 0x000000000000481c */ /* 0x004fe2000372f070 */
[----:B-----5:R1:W2:Y:S02]  /*0930*/  @P5 DSETP.GEU.AND P6, PT, |R26|, c[0x2][0x8], PT ;  /* 0x008002001a00562a */ /* 0x0202a40003fce200 */
[----:B-1----:R-:W1:Y:S04]  /*0940*/  @P5 F2F.F32.F64 R26, R26 ;  /* 0x0000001a001a5310 */ /* 0x002e680000301000 */
[----:B--2---:R-:W-:Y:S01]  /*0950*/  @P5 PLOP3.LUT P0, PT, P6, PT, PT, 0x80, 0x0 ;  /* 0x000000000000581c */ /* 0x004fe2000370f070 */
[----:B------:R-:W-:Y:S02]  /*0960*/  CS2R R20, SRZ ;  /* 0x0000000000147805 */ /* 0x000fe4000001ff00 */
[----:B------:R-:W-:-:S03]  /*0970*/  @P5 IMAD.MOV.U32 R21, RZ, RZ, R31 ;  /* 0x000000ffff155224 */ /* 0x000fc600078e001f */
[----:B0-----:R-:W-:Y:S01]  /*0980*/  @!P1 FMUL R22, R22, 1.175494350822287508e-38 ;  /* 0x0080000016169820 */ /* 0x001fe20000400000 */
[----:B------:R-:W0:Y:S01]  /*0990*/  @P5 DSETP.GEU.AND P1, PT, |R28|, c[0x2][0x8], PT ;  /* 0x008002001c00562a */ /* 0x000e220003f2e200 */
[----:B------:R2:W3:Y:S01]  /*09a0*/  @P5 F2F.F32.F64 R31, R28 ;  /* 0x0000001c001f5310 */ /* 0x0004e20000301000 */
[----:B------:R-:W-:-:S04]  /*09b0*/  PLOP3.LUT P6, PT, PT, PT, PT, 0x80, 0x0 ;  /* 0x000000000000781c */ /* 0x000fc80003fcf070 */
[----:B-1----:R-:W-:Y:S01]  /*09c0*/  @!P0 FMUL R26, R26, 1.175494350822287508e-38 ;  /* 0x008000001a1a8820 */ /* 0x002fe20000400000 */
[----:B------:R-:W-:Y:S02]  /*09d0*/  ISETP.NE.AND P0, PT, RZ, c[0x0][0xdc4], PT ;  /* 0x00037100ff007a0c */ /* 0x000fe40003f05270 */
[----:B0-----:R-:W-:Y:S01]  /*09e0*/  @P5 PLOP3.LUT P6, PT, P1, PT, PT, 0x80, 0x0 ;  /* 0x000000000000581c */ /* 0x001fe20000fcf070 */
[----:B------:R-:W-:Y:S02]  /*09f0*/  IMAD.MOV.U32 R23, RZ, RZ, RZ ;  /* 0x000000ffff177224 */ /* 0x000fe400078e00ff */
[----:B------:R-:W-:Y:S01]  /*0a00*/  @P3 IMAD.MOV.U32 R23, RZ, RZ, R24 ;  /* 0x000000ffff173224 */ /* 0x000fe200078e0018 */
[----:B--2---:R-:W-:Y:S01]  /*0a10*/  CS2R R28, SRZ ;  /* 0x00000000001c7805 */ /* 0x004fe2000001ff00 */
[----:B------:R-:W-:Y:S01]  /*0a20*/  IMAD.MOV.U32 R27, RZ, RZ, RZ ;  /* 0x000000ffff1b7224 */ /* 0x000fe200078e00ff */
[----:B------:R-:W-:Y:S01]  /*0a30*/  @P2 MOV R27, R34 ;  /* 0x00000022001b2202 */ /* 0x000fe20000000f00 */
[----:B------:R-:W-:Y:S01]  /*0a40*/  IMAD.MOV.U32 R24, RZ, RZ, RZ ;  /* 0x000000ffff187224 */ /* 0x000fe200078e00ff */
[----:B------:R-:W-:-:S05]  /*0a50*/  @P4 MOV R29, R22 ;  /* 0x00000016001d4202 */ /* 0x000fca0000000f00 */
[----:B---3--:R-:W-:Y:S02]  /*0a60*/  @!P6 FMUL R31, R31, 1.175494350822287508e-38 ;  /* 0x008000001f1fe820 */ /* 0x008fe40000400000 */
[----:B------:R-:W-:Y:S02]  /*0a70*/  @P2 IMAD.MOV.U32 R20, RZ, RZ, R35 ;  /* 0x000000ffff142224 */ /* 0x000fe400078e0023 */
[----:B------:R-:W-:Y:S02]  /*0a80*/  @P4 IMAD.MOV.U32 R18, RZ, RZ, R30 ;  /* 0x000000ffff124224 */ /* 0x000fe400078e001e */
[----:B------:R-:W-:Y:S02]  /*0a90*/  @P5 IMAD.MOV.U32 R24, RZ, RZ, R26 ;  /* 0x000000ffff185224 */ /* 0x000fe400078e001a */
[----:B------:R-:W-:Y:S01]  /*0aa0*/  @P5 IMAD.MOV.U32 R28, RZ, RZ, R31 ;  /* 0x000000ffff1c5224 */ /* 0x000fe200078e001f */
[----:B------:R-:W-:Y:S05]  /*0ab0*/  @!P0 BRA `(.L_x_8) ;  /* 0x0000019000008947 */ /* 0x000fea0003800000 */
        /* <DEDUP_REMOVED lines=14> */
[----:B------:R2:W3:Y:S01]  /*0ba0*/  MUFU.RCP R31, R33 ;  /* 0x00000021001f7308 */ /* 0x0004e20000001000 */
[----:B-1----:R-:W-:-:S07]  /*0bb0*/  FMUL.FTZ R25, R30, R25 ;  /* 0x000000191e197220 */ /* 0x002fce0000410000 */
[----:B------:R-:W1:Y:S01]  /*0bc0*/  MUFU.RCP R34, R34 ;  /* 0x0000002200227308 */ /* 0x000e620000001000 */
[----:B0-----:R-:W-:-:S04]  /*0bd0*/  FMUL.FTZ R27, R23, R32 ;  /* 0x00000020171b7220 */ /* 0x001fc80000410000 */
[----:B--2---:R-:W-:Y:S02]  /*0be0*/  FFMA.FTZ R33, R18, c[0x0][0xdc8], R27 ;  /* 0x0003720012217a23 */ /* 0x004fe4000001001b */
[----:B---3--:R-:W-:Y:S02]  /*0bf0*/  FMUL.FTZ R0, R31, R0 ;  /* 0x000000001f007220 */ /* 0x008fe40000410000 */
[----:B------:R-:W-:Y:S02]  /*0c00*/  FFMA.FTZ R31, R20, c[0x0][0xdc8], R25 ;  /* 0x00037200141f7a23 */ /* 0x000fe40000010019 */
[----:B------:R-:W-:Y:S02]  /*0c10*/  FFMA.FTZ R0, R19, c[0x0][0xdc8], R0 ;  /* 0x0003720013007a23 */ /* 0x000fe40000010000 */
[----:B-1----:R-:W-:-:S04]  /*0c20*/  FMUL.FTZ R21, R34, R21 ;  /* 0x0000001522157220 */ /* 0x002fc80000410000 */
[----:B------:R-:W-:Y:S01]  /*0c30*/  FFMA.FTZ R25, R24, c[0x0][0xdc8], R21 ;  /* 0x0003720018197a23 */ /* 0x000fe20000010015 */
[----:B------:R-:W-:Y:S05]  /*0c40*/  BRA `(.L_x_9) ;  /* 0x0000018000007947 */ /* 0x000fea0003800000 */
.L_x_8:
        /* <DEDUP_REMOVED lines=24> */
.L_x_9:
[----:B------:R-:W-:Y:S01]  /*0dd0*/  FFMA.FTZ R30, -R31, c[0x0][0xdc0], R20 ;  /* 0x000370001f1e7a23 */ /* 0x000fe20000010114 */
[----:B------:R-:W-:Y:S01]  /*0de0*/  ULDC UR5, c[0x0][0x0] ;  /* 0x0000000000057ab9 */ /* 0x000fe20000000800 */
[----:B------:R-:W-:Y:S01]  /*0df0*/  FFMA.FTZ R19, -R0, c[0x0][0xdc0], R19 ;  /* 0x0003700000137a23 */ /* 0x000fe20000010113 */
[----:B------:R-:W-:Y:S01]  /*0e00*/  ULEA UR4, UR5, UR4, 0x2 ;  /* 0x0000000405047291 */ /* 0x000fe2000f8e103f */
[----:B------:R-:W-:Y:S02]  /*0e10*/  @P2 FMUL.FTZ R30, R30, 1 ;  /* 0x3f8000001e1e2820 */ /* 0x000fe40000410000 */
[----:B------:R-:W-:Y:S01]  /*0e20*/  @P2 FMUL.FTZ R22, R22, 1 ;  /* 0x3f80000016162820 */ /* 0x000fe20000410000 */
[----:B------:R-:W-:Y:S01]  /*0e30*/  ULDC UR5, c[0x0][0x160] ;  /* 0x0000580000057ab9 */ /* 0x000fe20000000800 */
[----:B------:R-:W-:Y:S01]  /*0e40*/  @P3 FMUL.FTZ R19, R19, 1 ;  /* 0x3f80000013133820 */ /* 0x000fe20000410000 */
[----:B------:R-:W-:Y:S01]  /*0e50*/  UISETP.GE.AND UP0, UPT, UR4, UR5, UPT ;  /* 0x000000050400728c */ /* 0x000fe2000bf06270 */
[----:B------:R-:W-:Y:S01]  /*0e60*/  FFMA.FTZ R0, -R33, c[0x0][0xdc0], R18 ;  /* 0x0003700021007a23 */ /* 0x000fe20000010112 */
[----:B------:R-:W0:Y:S01]  /*0e70*/  @P2 F2F.F64.F32 R30, R30 ;  /* 0x0000001e001e2310 */ /* 0x000e220000201800 */
[----:B------:R-:W-:-:S02]  /*0e80*/  FFMA.FTZ R32, -R25, c[0x0][0xdc0], R24 ;  /* 0x0003700019207a23 */ /* 0x000fc40000010118 */
[----:B------:R-:W-:Y:S01]  /*0e90*/  @P3 FMUL.FTZ R26, R26, 1 ;  /* 0x3f8000001a1a3820 */ /* 0x000fe20000410000 */
[----:B------:R-:W-:Y:S01]  /*0ea0*/  PLOP3.LUT P0, PT, PT, PT, UP0, 0x80, 0x0 ;  /* 0x000000000000781c */ /* 0x000fe20003f0f008 */
[----:B------:R-:W-:Y:S02]  /*0eb0*/  @P4 FMUL.FTZ R21, R29, 1 ;  /* 0x3f8000001d154820 */ /* 0x000fe40000410000 */
[----:B------:R-:W-:Y:S01]  /*0ec0*/  @P4 FMUL.FTZ R0, R0, 1 ;  /* 0x3f80000000004820 */ /* 0x000fe20000410000 */
[----:B------:R-:W1:Y:S01]  /*0ed0*/  @P2 F2F.F64.F32 R22, R22 ;  /* 0x0000001600162310 */ /* 0x000e620000201800 */
[----:B------:R-:W-:Y:S02]  /*0ee0*/  @P5 FMUL.FTZ R32, R32, 1 ;  /* 0x3f80000020205820 */ /* 0x000fe40000410000 */
[----:B------:R-:W-:-:S05]  /*0ef0*/  @P5 FMUL.FTZ R28, R28, 1 ;  /* 0x3f8000001c1c5820 */ /* 0x000fca0000410000 */
[----:B------:R-:W2:Y:S01]  /*0f00*/  @P3 F2F.F64.F32 R18, R19 ;  /* 0x0000001300123310 */ /* 0x000ea20000201800 */
[----:B0-----:R0:W-:Y:S07]  /*0f10*/  @P2 STG.E.64 [R2.64], R30 ;  /* 0x0000001e02002986 */ /* 0x0011ee000c101b0e */
[----:B------:R-:W3:Y:S01]  /*0f20*/  @P3 F2F.F64.F32 R26, R26 ;  /* 0x0000001a001a3310 */ /* 0x000ee20000201800 */
[----:B-1----:R0:W-:Y:S07]  /*0f30*/  @P2 STG.E.64 [R4.64], R22 ;  /* 0x0000001604002986 */ /* 0x0021ee000c101b0e */
[----:B------:R1:W4:Y:S01]  /*0f40*/  @P4 F2F.F64.F32 R24, R0 ;  /* 0x0000000000184310 */ /* 0x0003220000201800 */
[----:B--2---:R0:W-:Y:S07]  /*0f50*/  @P3 STG.E.64 [R6.64], R18 ;  /* 0x0000001206003986 */ /* 0x0041ee000c101b0e */
[----:B------:R-:W2:Y:S01]  /*0f60*/  @P4 F2F.F64.F32 R20, R21 ;  /* 0x0000001500144310 */ /* 0x000ea20000201800 */
[----:B-1----:R-:W-:Y:S01]  /*0f70*/  IMAD.U32 R0, RZ, RZ, UR4 ;  /* 0x00000004ff007e24 */ /* 0x002fe2000f8e00ff */
[----:B---3--:R0:W-:Y:S04]  /*0f80*/  @P3 STG.E.64 [R8.64], R26 ;  /* 0x0000001a08003986 */ /* 0x0081e8000c101b0e */
[----:B------:R-:W-:-:S02]  /*0f90*/  ISETP.LT.AND P1, PT, R0, UR9, PT ;  /* 0x0000000900007c0c */ /* 0x000fc4000bf21270 */
[----:B------:R-:W1:Y:S01]  /*0fa0*/  @P5 F2F.F64.F32 R32, R32 ;  /* 0x0000002000205310 */ /* 0x000e620000201800 */
[----:B----4-:R0:W-:Y:S07]  /*0fb0*/  @P4 STG.E.64 [R10.64], R24 ;  /* 0x000000180a004986 */ /* 0x0101ee000c101b0e */
[----:B------:R-:W3:Y:S01]  /*0fc0*/  @P5 F2F.F64.F32 R28, R28 ;  /* 0x0000001c001c5310 */ /* 0x000ee20000201800 */
[----:B--2---:R0:W-:Y:S04]  /*0fd0*/  @P4 STG.E.64 [R12.64], R20 ;  /* 0x000000140c004986 */ /* 0x0041e8000c101b0e */
[----:B-1----:R0:W-:Y:S04]  /*0fe0*/  @P5 STG.E.64 [R14.64], R32 ;  /* 0x000000200e005986 */ /* 0x0021e8000c101b0e */
[----:B---3--:R0:W-:Y:S01]  /*0ff0*/  @P5 STG.E.64 [R16.64], R28 ;  /* 0x0000001c10005986 */ /* 0x0081e2000c101b0e */
[----:B------:R-:W-:Y:S05]  /*1000*/  @!P0 BRA P1, `(.L_x_10) ;  /* 0xfffff18000008947 */ /* 0x000fea000083ffff */
[----:B------:R-:W-:Y:S05]  /*1010*/  EXIT ;  /* 0x000000000000794d */ /* 0x000fea0003800000 */
.L_x_11:
        /* <DEDUP_REMOVED lines=14> */
.L_x_14:


//--------------------- .nv.global                --------------------------
	.section	.nv.global,"aw",@nobits
.nv.global:
	.type		_ZN54_INTERNAL_f071ac24_23_multi_tensor_adagrad_cu_92e9f8c14cuda3std3__48in_placeE,@object
	.size		_ZN54_INTERNAL_f071ac24_23_multi_tensor_adagrad_cu_92e9f8c14cuda3std3__48in_placeE,(_ZN54_INTERNAL_f071ac24_23_multi_tensor_adagrad_cu_92e9f8c14cuda3std6ranges3__45__cpo8distanceE - _ZN54_INTERNAL_f071ac24_23_multi_tensor_adagrad_cu_92e9f8c14cuda3std3__48in_placeE)
_ZN54_INTERNAL_f071ac24_23_multi_tensor_adagrad_cu_92e9f8c14cuda3std3__48in_placeE:
	.zero		1
	.type		_ZN54_INTERNAL_f071ac24_23_multi_tensor_adagrad_cu_92e9f8c14cuda3std6ranges3__45__cpo8distanceE,@object
	.size		_ZN54_INTERNAL_f071ac24_23_multi_tensor_adagrad_cu_92e9f8c14cuda3std6ranges3__45__cpo8distanceE,(_ZN54_INTERNAL_f071ac24_23_multi_tensor_adagrad_cu_92e9f8c14cuda3std3__45__cpo6cbeginE - _ZN54_INTERNAL_f071ac24_23_multi_tensor_adagrad_cu_92e9f8c14cuda3std6ranges3__45__cpo8distanceE)
_ZN54_INTERNAL_f071ac24_23_multi_tensor_adagrad_cu_92e9f8c14cuda3std6ranges3__45__cpo8distanceE:
	.zero		1
	.type		_ZN54_INTERNAL_f071ac24_23_multi_tensor_adagrad_cu_92e9f8c14cuda3std3__45__cpo6cbeginE,@object
	.size		_ZN54_INTERNAL_f071ac24_23_multi_tensor_adagrad_cu_92e9f8c14cuda3std3__45__cpo6cbeginE,(_ZN54_INTERNAL_f071ac24_23_multi_tensor_adagrad_cu_92e9f8c14cuda3std6ranges3__45__cpo7advanceE - _ZN54_INTERNAL_f071ac24_23_multi_tensor_adagrad_cu_92e9f8c14cuda3std3__45__cpo6cbeginE)
_ZN54_INTERNAL_f071ac24_23_multi_tensor_adagrad_cu_92e9f8c14cuda3std3__45__cpo6cbeginE:
	.zero		1
	.type		_ZN54_INTERNAL_f071ac24_23_multi_tensor_adagrad_cu_92e9f8c14cuda3std6ranges3__45__cpo7advanceE,@object
	.size		_ZN54_INTERNAL_f071ac24_23_multi_tensor_adagrad_cu_92e9f8c14cuda3std6ranges3__45__cpo7advanceE,(_ZN54_INTERNAL_f071ac24_23_multi_tensor_adagrad_cu_92e9f8c14cuda3std3__45__cpo7crbeginE - _ZN54_INTERNAL_f071ac24_23_multi_tensor_adagrad_cu_92e9f8c14cuda3std6ranges3__45__cpo7advanceE)
_ZN54_INTERNAL_f071ac24_23_multi_tensor_adagrad_cu_92e9f8c14cuda3std6ranges3__45__cpo7advanceE:
	.zero		1
	.type		_ZN54_INTERNAL_f071ac24_23_multi_tensor_adagrad_cu_92e9f8c14cuda3std3__45__cpo7crbeginE,@object
	.size		_ZN54_INTERNAL_f071ac24_23_multi_tensor_adagrad_cu_92e9f8c14cuda3std3__45__cpo7crbeginE,(_ZN54_INTERNAL_f071ac24_23_multi_tensor_adagrad_cu_92e9f8c14cuda3std6ranges3__45__cpo4dataE - _ZN54_INTERNAL_f071ac24_23_multi_tensor_adagrad_cu_92e9f8c14cuda3std3__45__cpo7crbeginE)
_ZN54_INTERNAL_f071ac24_23_multi_tensor_adagrad_cu_92e9f8c14cuda3std3__45__cpo7crbeginE:
	.zero		1
	.type		_ZN54_INTERNAL_f071ac24_23_multi_tensor_adagrad_cu_92e9f8c14cuda3std6ranges3__45__cpo4dataE,@object
	.size		_ZN54_INTERNAL_f071ac24_23_multi_tensor_adagrad_cu_92e9f8c14cuda3std6ranges3__45__cpo4dataE,(_ZN54_INTERNAL_f071ac24_23_multi_tensor_adagrad_cu_92e9f8c14cuda3std6ranges3__45__cpo5beginE - _ZN54_INTERNAL_f071ac24_23_multi_tensor_adagrad_cu_92e9f8c14cuda3std6ranges3__45__cpo4dataE)
_ZN54_INTERNAL_f071ac24_23_multi_tensor_adagrad_cu_92e9f8c14cuda3std6ranges3__45__cpo4dataE:
	.zero		1
	.type		_ZN54_INTERNAL_f071ac24_23_multi_tensor_adagrad_cu_92e9f8c14cuda3std6ranges3__45__cpo5beginE,@object
	.size		_ZN54_INTERNAL_f071ac24_23_multi_tensor_adagrad_cu_92e9f8c14cuda3std6ranges3__45__cpo5beginE,(_ZN54_INTERNAL_f071ac24_23_multi_tensor_adagrad_cu_92e9f8c14cuda3std3__456_GLOBAL__N__f071ac24_23_multi_tensor_adagrad_cu_92e9f8c16ignoreE - _ZN54_INTERNAL_f071ac24_23_multi_tensor_adagrad_cu_92e9f8c14cuda3std6ranges3__45__cpo5beginE)
_ZN54_INTERNAL_f071ac24_23_multi_tensor_adagrad_cu_92e9f8c14cuda3std6ranges3__45__cpo5beginE:
	.zero		1
	.type		_ZN54_INTERNAL_f071ac24_23_multi_tensor_adagrad_cu_92e9f8c14cuda3std3__456_GLOBAL__N__f071ac24_23_multi_tensor_adagrad_cu_92e9f8c16ignoreE,@object
	.size		_ZN54_INTERNAL_f071ac24_23_multi_tensor_adagrad_cu_92e9f8c14cuda3std3__456_GLOBAL__N__f071ac24_23_multi_tensor_adagrad_cu_92e9f8c16ignoreE,(_ZN54_INTERNAL_f071ac24_23_multi_tensor_adagrad_cu_92e9f8c14cuda3std6ranges3__45__cpo4sizeE - _ZN54_INTERNAL_f071ac24_23_multi_tensor_adagrad_cu_92e9f8c14cuda3std3__456_GLOBAL__N__f071ac24_23_multi_tensor_adagrad_cu_92e9f8c16ignoreE)
_ZN54_INTERNAL_f071ac24_23_multi_tensor_adagrad_cu_92e9f8c14cuda3std3__456_GLOBAL__N__f071ac24_23_multi_tensor_adagrad_cu_92e9f8c16ignoreE:
	.zero		1
	.type		_ZN54_INTERNAL_f071ac24_23_multi_tensor_adagrad_cu_92e9f8c14cuda3std6ranges3__45__cpo4sizeE,@object
	.size		_ZN54_INTERNAL_f071ac24_23_multi_tensor_adagrad_cu_92e9f8c14cuda3std6ranges3__45__cpo4sizeE,(_ZN54_INTERNAL_f071ac24_23_multi_tensor_adagrad_cu_92e9f8c14cuda3std3__45__cpo5beginE - _ZN54_INTERNAL_f071ac24_23_multi_tensor_adagrad_cu_92e9f8c14cuda3std6ranges3__45__cpo4sizeE)
_ZN54_INTERNAL_f071ac24_23_multi_tensor_adagrad_cu_92e9f8c14cuda3std6ranges3__45__cpo4sizeE:
	.zero		1
	.type		_ZN54_INTERNAL_f071ac24_23_multi_tensor_adagrad_cu_92e9f8c14cuda3std3__45__cpo5beginE,@object
	.size		_ZN54_INTERNAL_f071ac24_23_multi_tensor_adagrad_cu_92e9f8c14cuda3std3__45__cpo5beginE,(_ZN54_INTERNAL_f071ac24_23_multi_tensor_adagrad_cu_92e9f8c14cuda3std6ranges3__45__cpo6cbeginE - _ZN54_INTERNAL_f071ac24_23_multi_tensor_adagrad_cu_92e9f8c14cuda3std3__45__cpo5beginE)
_ZN54_INTERNAL_f071ac24_23_multi_tensor_adagrad_cu_92e9f8c14cuda3std3__45__cpo5beginE:
	.zero		1
	.type		_ZN54_INTERNAL_f071ac24_23_multi_tensor_adagrad_cu_92e9f8c14cuda3std6ranges3__45__cpo6cbeginE,@object
	.size		_ZN54_INTERNAL_f071ac24_23_multi_tensor_adagrad_cu_92e9f8c14cuda3std6ranges3__45__cpo6cbeginE,(_ZN54_INTERNAL_f071ac24_23_multi_tensor_adagrad_cu_92e9f8c14cuda3std3__45__cpo6rbeginE - _ZN54_INTERNAL_f071ac24_23_multi_tensor_adagrad_cu_92e9f8c14cuda3std6ranges3__45__cpo6cbeginE)
_ZN54_INTERNAL_f071ac24_23_multi_tensor_adagrad_cu_92e9f8c14cuda3std6ranges3__45__cpo6cbeginE:
	.zero		1
	.type		_ZN54_INTERNAL_f071ac24_23_multi_tensor_adagrad_cu_92e9f8c14cuda3std3__45__cpo6rbeginE,@object
	.size		_ZN54_INTERNAL_f071ac24_23_multi_tensor_adagrad_cu_92e9f8c14cuda3std3__45__cpo6rbeginE,(_ZN54_INTERNAL_f071ac24_23_multi_tensor_adagrad_cu_92e9f8c14cuda3std6ranges3__45__cpo4nextE - _ZN54_INTERNAL_f071ac24_23_multi_tensor_adagrad_cu_92e9f8c14cuda3std3__45__cpo6rbeginE)
_ZN54_INTERNAL_f071ac24_23_multi_tensor_adagrad_cu_92e9f8c14cuda3std3__45__cpo6rbeginE:
	.zero		1
	.type		_ZN54_INTERNAL_f071ac24_23_multi_tensor_adagrad_cu_92e9f8c14cuda3std6ranges3__45__cpo4nextE,@object
	.size		_ZN54_INTERNAL_f071ac24_23_multi_tensor_adagrad_cu_92e9f8c14cuda3std6ranges3__45__cpo4nextE,(_ZN54_INTERNAL_f071ac24_23_multi_tensor_adagrad_cu_92e9f8c14cuda3std6ranges3__45__cpo4swapE - _ZN54_INTERNAL_f071ac24_23_multi_tensor_adagrad_cu_92e9f8c14cuda3std6ranges3__45__cpo4nextE)
_ZN54_INTERNAL_f071ac24_23_multi_tensor_adagrad_cu_92e9f8c14cuda3std6ranges3__45__cpo4nextE:
	.zero		1
	.type		_ZN54_INTERNAL_f071ac24_23_multi_tensor_adagrad_cu_92e9f8c14cuda3std6ranges3__45__cpo4swapE,@object
	.size		_ZN54_INTERNAL_f071ac24_23_multi_tensor_adagrad_cu_92e9f8c14cuda3std6ranges3__45__cpo4swapE,(_ZN54_INTERNAL_f071ac24_23_multi_tensor_adagrad_cu_92e9f8c14cuda3std3__420unreachable_sentinelE - _ZN54_INTERNAL_f071ac24_23_multi_tensor_adagrad_cu_92e9f8c14cuda3std6ranges3__45__cpo4swapE)
_ZN54_INTERNAL_f071ac24_23_multi_tensor_adagrad_cu_92e9f8c14cuda3std6ranges3__45__cpo4swapE:
	.zero		1
	.type		_ZN54_INTERNAL_f071ac24_23_multi_tensor_adagrad_cu_92e9f8c14cuda3std3__420unreachable_sentinelE,@object
	.size		_ZN54_INTERNAL_f071ac24_23_multi_tensor_adagrad_cu_92e9f8c14cuda3std3__420unreachable_sentinelE,(_ZN54_INTERNAL_f071ac24_23_multi_tensor_adagrad_cu_92e9f8c16thrust23THRUST_300001_SM_800_NS6system6detail10sequential3seqE - _ZN54_INTERNAL_f071ac24_23_multi_tensor_adagrad_cu_92e9f8c14cuda3std3__420unreachable_sentinelE)
_ZN54_INTERNAL_f071ac24_23_multi_tensor_adagrad_cu_92e9f8c14cuda3std3__420unreachable_sentinelE:
	.zero		1
	.type		_ZN54_INTERNAL_f071ac24_23_multi_tensor_adagrad_cu_92e9f8c16thrust23THRUST_300001_SM_800_NS6system6detail10sequential3seqE,@object
	.size		_ZN54_INTERNAL_f071ac24_23_multi_tensor_adagrad_cu_92e9f8c16thrust23THRUST_300001_SM_800_NS6system6detail10sequential3seqE,(_ZN54_INTERNAL_f071ac24_23_multi_tensor_adagrad_cu_92e9f8c14cuda3std3__45__cpo4cendE - _ZN54_INTERNAL_f071ac24_23_multi_tensor_adagrad_cu_92e9f8c16thrust23THRUST_300001_SM_800_NS6system6detail10sequential3seqE)
_ZN54_INTERNAL_f071ac24_23_multi_tensor_adagrad_cu_92e9f8c16thrust23THRUST_300001_SM_800_NS6system6detail10sequential3seqE:
	.zero		1
	.type		_ZN54_INTERNAL_f071ac24_23_multi_tensor_adagrad_cu_92e9f8c14cuda3std3__45__cpo4cendE,@object
	.size		_ZN54_INTERNAL_f071ac24_23_multi_tensor_adagrad_cu_92e9f8c14cuda3std3__45__cpo4cendE,(_ZN54_INTERNAL_f071ac24_23_multi_tensor_adagrad_cu_92e9f8c14cuda3std6ranges3__45__cpo9iter_swapE - _ZN54_INTERNAL_f071ac24_23_multi_tensor_adagrad_cu_92e9f8c14cuda3std3__45__cpo4cendE)
_ZN54_INTERNAL_f071ac24_23_multi_tensor_adagrad_cu_92e9f8c14cuda3std3__45__cpo4cendE:
	.zero		1
	.type		_ZN54_INTERNAL_f071ac24_23_multi_tensor_adagrad_cu_92e9f8c14cuda3std6ranges3__45__cpo9iter_swapE,@object
	.size		_ZN54_INTERNAL_f071ac24_23_multi_tensor_adagrad_cu_92e9f8c14cuda3std6ranges3__45__cpo9iter_swapE,(_ZN54_INTERNAL_f071ac24_23_multi_tensor_adagrad_cu_92e9f8c14cuda3std3__45__cpo5crendE - _ZN54_INTERNAL_f071ac24_23_multi_tensor_adagrad_cu_92e9f8c14cuda3std6ranges3__45__cpo9iter_swapE)
_ZN54_INTERNAL_f071ac24_23_multi_tensor_adagrad_cu_92e9f8c14cuda3std6ranges3__45__cpo9iter_swapE:
	.zero		1
	.type		_ZN54_INTERNAL_f071ac24_23_multi_tensor_adagrad_cu_92e9f8c14cuda3std3__45__cpo5crendE,@object
	.size		_ZN54_INTERNAL_f071ac24_23_multi_tensor_adagrad_cu_92e9f8c14cuda3std3__45__cpo5crendE,(_ZN54_INTERNAL_f071ac24_23_multi_tensor_adagrad_cu_92e9f8c14cuda3std6ranges3__45__cpo5cdataE - _ZN54_INTERNAL_f071ac24_23_multi_tensor_adagrad_cu_92e9f8c14cuda3std3__45__cpo5crendE)
_ZN54_INTERNAL_f071ac24_23_multi_tensor_adagrad_cu_92e9f8c14cuda3std3__45__cpo5crendE:
	.zero		1
	.type		_ZN54_INTERNAL_f071ac24_23_multi_tensor_adagrad_cu_92e9f8c14cuda3std6ranges3__45__cpo5cdataE,@object
	.size		_ZN54_INTERNAL_f071ac24_23_multi_tensor_adagrad_cu_92e9f8c14cuda3std6ranges3__45__cpo5cdataE,(_ZN54_INTERNAL_f071ac24_23_multi_tensor_adagrad_cu_92e9f8c14cuda3std6ranges3__45__cpo3endE - _ZN54_INTERNAL_f071ac24_23_multi_tensor_adagrad_cu_92e9f8c14cuda3std6ranges3__45__cpo5cdataE)
_ZN54_INTERNAL_f071ac24_23_multi_tensor_adagrad_cu_92e9f8c14cuda3std6ranges3__45__cpo5cdataE:
	.zero		1
	.type		_ZN54_INTERNAL_f071ac24_23_multi_tensor_adagrad_cu_92e9f8c14cuda3std6ranges3__45__cpo3endE,@object
	.size		_ZN54_INTERNAL_f071ac24_23_multi_tensor_adagrad_cu_92e9f8c14cuda3std6ranges3__45__cpo3endE,(_ZN54_INTERNAL_f071ac24_23_multi_tensor_adagrad_cu_92e9f8c14cuda3std3__419piecewise_constructE - _ZN54_INTERNAL_f071ac24_23_multi_tensor_adagrad_cu_92e9f8c14cuda3std6ranges3__45__cpo3endE)
_ZN54_INTERNAL_f071ac24_23_multi_tensor_adagrad_cu_92e9f8c14cuda3std6ranges3__45__cpo3endE:
	.zero		1
	.type		_ZN54_INTERNAL_f071ac24_23_multi_tensor_adagrad_cu_92e9f8c14cuda3std3__419piecewise_constructE,@object
	.size		_ZN54_INTERNAL_f071ac24_23_multi_tensor_adagrad_cu_92e9f8c14cuda3std3__419piecewise_constructE,(_ZN54_INTERNAL_f071ac24_23_multi_tensor_adagrad_cu_92e9f8c14cuda3std6ranges3__45__cpo5ssizeE - _ZN54_INTERNAL_f071ac24_23_multi_tensor_adagrad_cu_92e9f8c14cuda3std3__419piecewise_constructE)
_ZN54_INTERNAL_f071ac24_23_multi_tensor_adagrad_cu_92e9f8c14cuda3std3__419piecewise_constructE:
	.zero		1
	.type		_ZN54_INTERNAL_f071ac24_23_multi_tensor_adagrad_cu_92e9f8c14cuda3std6ranges3__45__cpo5ssizeE,@object
	.size		_ZN54_INTERNAL_f071ac24_23_multi_tensor_adagrad_cu_92e9f8c14cuda3std6ranges3__45__cpo5ssizeE,(_ZN54_INTERNAL_f071ac24_23_multi_tensor_adagrad_cu_92e9f8c14cuda3std3__45__cpo3endE - _ZN54_INTERNAL_f071ac24_23_multi_tensor_adagrad_cu_92e9f8c14cuda3std6ranges3__45__cpo5ssizeE)
_ZN54_INTERNAL_f071ac24_23_multi_tensor_adagrad_cu_92e9f8c14cuda3std6ranges3__45__cpo5ssizeE:
	.zero		1
	.type		_ZN54_INTERNAL_f071ac24_23_multi_tensor_adagrad_cu_92e9f8c14cuda3std3__45__cpo3endE,@object
	.size		_ZN54_INTERNAL_f071ac24_23_multi_tensor_adagrad_cu_92e9f8c14cuda3std3__45__cpo3endE,(_ZN54_INTERNAL_f071ac24_23_multi_tensor_adagrad_cu_92e9f8c14cuda3std6ranges3__45__cpo4cendE - _ZN54_INTERNAL_f071ac24_23_multi_tensor_adagrad_cu_92e9f8c14cuda3std3__45__cpo3endE)
_ZN54_INTERNAL_f071ac24_23_multi_tensor_adagrad_cu_92e9f8c14cuda3std3__45__cpo3endE:
	.zero		1
	.type		_ZN54_INTERNAL_f071ac24_23_multi_tensor_adagrad_cu_92e9f8c14cuda3std6ranges3__45__cpo4cendE,@object
	.size		_ZN54_INTERNAL_f071ac24_23_multi_tensor_adagrad_cu_92e9f8c14cuda3std6ranges3__45__cpo4cendE,(_ZN54_INTERNAL_f071ac24_23_multi_tensor_adagrad_cu_92e9f8c14cuda3std3__45__cpo4rendE - _ZN54_INTERNAL_f071ac24_23_multi_tensor_adagrad_cu_92e9f8c14cuda3std6ranges3__45__cpo4cendE)
_ZN54_INTERNAL_f071ac24_23_multi_tensor_adagrad_cu_92e9f8c14cuda3std6ranges3__45__cpo4cendE:
	.zero		1
	.type		_ZN54_INTERNAL_f071ac24_23_multi_tensor_adagrad_cu_92e9f8c14cuda3std3__45__cpo4rendE,@object
	.size		_ZN54_INTERNAL_f071ac24_23_multi_tensor_adagrad_cu_92e9f8c14cuda3std3__45__cpo4rendE,(_ZN54_INTERNAL_f071ac24_23_multi_tensor_adagrad_cu_92e9f8c14cuda3std6ranges3__45__cpo4prevE - _ZN54_INTERNAL_f071ac24_23_multi_tensor_adagrad_cu_92e9f8c14cuda3std3__45__cpo4rendE)
_ZN54_INTERNAL_f071ac24_23_multi_tensor_adagrad_cu_92e9f8c14cuda3std3__45__cpo4rendE:
	.zero		1
	.type		_ZN54_INTERNAL_f071ac24_23_multi_tensor_adagrad_cu_92e9f8c14cuda3std6ranges3__45__cpo4prevE,@object
	.size		_ZN54_INTERNAL_f071ac24_23_multi_tensor_adagrad_cu_92e9f8c14cuda3std6ranges3__45__cpo4prevE,(_ZN54_INTERNAL_f071ac24_23_multi_tensor_adagrad_cu_92e9f8c14cuda3std6ranges3__45__cpo9iter_moveE - _ZN54_INTERNAL_f071ac24_23_multi_tensor_adagrad_cu_92e9f8c14cuda3std6ranges3__45__cpo4prevE)
_ZN54_INTERNAL_f071ac24_23_multi_tensor_adagrad_cu_92e9f8c14cuda3std6ranges3__45__cpo4prevE:
	.zero		1
	.type		_ZN54_INTERNAL_f071ac24_23_multi_tensor_adagrad_cu_92e9f8c14cuda3std6ranges3__45__cpo9iter_moveE,@object
	.size		_ZN54_INTERNAL_f071ac24_23_multi_tensor_adagrad_cu_92e9f8c14cuda3std6ranges3__45__cpo9iter_moveE,(.L_13 - _ZN54_INTERNAL_f071ac24_23_multi_tensor_adagrad_cu_92e9f8c14cuda3std6ranges3__45__cpo9iter_moveE)
_ZN54_INTERNAL_f071ac24_23_multi_tensor_adagrad_cu_92e9f8c14cuda3std6ranges3__45__cpo9iter_moveE:
	.zero		1
.L_13:
